	.target	sm_100a

	.elftype	@"ET_EXEC"


//--------------------- .note.nv.tkinfo           --------------------------
	.section	.note.nv.tkinfo,"",@"SHT_NOTE"
	.sectionflags	@"SHF_NOTE_NV_TKINFO"
	.tkinfo
        /*0018*/ 	.word	0x00000002
        /*0030*/ 	.string	""
        /*0030*/ 	.string	"ptxas"
        /*0030*/ 	.string	"Cuda compilation tools, release 13.0, V13.0.88"
        /*0030*/ 	.string	"Build cuda_13.0.r13.0/compiler.36424714_0"
        /*0030*/ 	.string	"-arch sm_100a -m 64 "



//--------------------- .note.nv.cuinfo           --------------------------
	.section	.note.nv.cuinfo,"",@"SHT_NOTE"
	.sectionflags	@"SHF_NOTE_NV_CUINFO"
        /*0018*/ 	.short	0x0002
        /*001a*/ 	.short	0x0064
        /*001c*/ 	.short	0x0082
	.zero		2


//--------------------- .nv.info                  --------------------------
	.section	.nv.info,"",@"SHT_CUDA_INFO"
	.align	4


	//----- nvinfo : EIATTR_REGCOUNT
	.align		4
        /*0000*/ 	.byte	0x04, 0x2f
        /*0002*/ 	.short	(.L_19 - .L_18)
	.align		4
.L_18:
        /*0004*/ 	.word	index@(_ZN7cutlass13device_kernelINS_4gemm6kernel13GemmUniversalIN4cute5tupleIJiiiiEEENS1_10collective13CollectiveMmaINS1_35MainloopSm100TmaUmmaWarpSpecializedILi27ELi2ELi4ENS5_IJNS4_1CILi1EEESB_SB_EEEEENS5_IJNSA_ILi64EEESE_SE_EEENS_12float_e5m2_tENS5_IJSB_llEEENS_12float_e4m3_tENS5_IJlSB_lEEENS4_8TiledMMAINS4_8MMA_AtomIJNS4_10MMA_TraitsINS4_19SM100_MMA_F8F6F4_SSEJSG_SI_fSE_SE_NS4_17integral_constantINS4_4UMMA5MajorELSQ_1EEENSO_ISQ_LSQ_0EEENSO_INSP_7ScaleInELST_0EEESU_EEEEEENS4_6LayoutISC_NS5_IJNSA_ILi0EEESY_SY_EEEEENS5_IJNS4_10UnderscoreES11_S11_EEEEENS4_13SM90_TMA_LOADENS4_14ComposedLayoutINS4_7SwizzleILi2ELi4ELi3EEENS4_18smem_ptr_flag_bitsILi8EEENSX_INS5_IJSE_NSA_ILi8EEEEEENS5_IJSB_SE_EEEEEEEvNS4_8identityES14_NS15_IS17_S19_NSX_INS5_IJS1A_SE_EEENS5_IJSE_SB_EEEEEEEvS1F_EENS_8epilogue10collective18CollectiveEpilogueINS1L_23Sm100TmaWarpSpecializedILi1ELi1ELi32ELb0ELb0EEEJSF_NS5_IJNSX_ISE_SB_EES1Q_EEESG_SJ_SG_SJ_NS1L_6fusion15FusionCallbacksIS1P_NS1S_17LinearCombinationISG_fSG_fLNS_15FloatRoundStyleE2EEESF_S1R_JEEENS4_5SM1004TMEM4LOAD26SM100_TMEM_LOAD_16dp32b32xES14_S1J_NS4_39AutoVectorizingCopyWithAssumedAlignmentILi128EEENS4_14SM90_TMA_STOREES1J_S23_S23_EEEvvEEEEvNT_6ParamsE)
        /*0008*/ 	.word	0x00000078


	//----- nvinfo : EIATTR_FRAME_SIZE
	.align		4
.L_19:
        /*000c*/ 	.byte	0x04, 0x11
        /*000e*/ 	.short	(.L_21 - .L_20)
	.align		4
.L_20:
        /*0010*/ 	.word	index@($__internal_2_$__cuda_sm10x_tcgen05_guardrail_trap_unallocated_columns_being_dealloced)
        /*0014*/ 	.word	0x00000000


	//----- nvinfo : EIATTR_FRAME_SIZE
	.align		4
.L_21:
        /*0018*/ 	.byte	0x04, 0x11
        /*001a*/ 	.short	(.L_23 - .L_22)
	.align		4
.L_22:
        /*001c*/ 	.word	index@($__internal_1_$__cuda_sm10x_tcgen05_guardrail_trap_phase_invalid_during_alloc)
        /*0020*/ 	.word	0x00000000


	//----- nvinfo : EIATTR_FRAME_SIZE
	.align		4
.L_23:
        /*0024*/ 	.byte	0x04, 0x11
        /*0026*/ 	.short	(.L_25 - .L_24)
	.align		4
.L_24:
        /*0028*/ 	.word	index@($__internal_0_$__cuda_sm10x_tcgen05_guardrail_trap_col_being_dealloced_not_returned_by_alloc)
        /*002c*/ 	.word	0x00000000


	//----- nvinfo : EIATTR_FRAME_SIZE
	.align		4
.L_25:
        /*0030*/ 	.byte	0x04, 0x11
        /*0032*/ 	.short	(.L_27 - .L_26)
	.align		4
.L_26:
        /*0034*/ 	.word	index@(_ZN7cutlass13device_kernelINS_4gemm6kernel13GemmUniversalIN4cute5tupleIJiiiiEEENS1_10collective13CollectiveMmaINS1_35MainloopSm100TmaUmmaWarpSpecializedILi27ELi2ELi4ENS5_IJNS4_1CILi1EEESB_SB_EEEEENS5_IJNSA_ILi64EEESE_SE_EEENS_12float_e5m2_tENS5_IJSB_llEEENS_12float_e4m3_tENS5_IJlSB_lEEENS4_8TiledMMAINS4_8MMA_AtomIJNS4_10MMA_TraitsINS4_19SM100_MMA_F8F6F4_SSEJSG_SI_fSE_SE_NS4_17integral_constantINS4_4UMMA5MajorELSQ_1EEENSO_ISQ_LSQ_0EEENSO_INSP_7ScaleInELST_0EEESU_EEEEEENS4_6LayoutISC_NS5_IJNSA_ILi0EEESY_SY_EEEEENS5_IJNS4_10UnderscoreES11_S11_EEEEENS4_13SM90_TMA_LOADENS4_14ComposedLayoutINS4_7SwizzleILi2ELi4ELi3EEENS4_18smem_ptr_flag_bitsILi8EEENSX_INS5_IJSE_NSA_ILi8EEEEEENS5_IJSB_SE_EEEEEEEvNS4_8identityES14_NS15_IS17_S19_NSX_INS5_IJS1A_SE_EEENS5_IJSE_SB_EEEEEEEvS1F_EENS_8epilogue10collective18CollectiveEpilogueINS1L_23Sm100TmaWarpSpecializedILi1ELi1ELi32ELb0ELb0EEEJSF_NS5_IJNSX_ISE_SB_EES1Q_EEESG_SJ_SG_SJ_NS1L_6fusion15FusionCallbacksIS1P_NS1S_17LinearCombinationISG_fSG_fLNS_15FloatRoundStyleE2EEESF_S1R_JEEENS4_5SM1004TMEM4LOAD26SM100_TMEM_LOAD_16dp32b32xES14_S1J_NS4_39AutoVectorizingCopyWithAssumedAlignmentILi128EEENS4_14SM90_TMA_STOREES1J_S23_S23_EEEvvEEEEvNT_6ParamsE)
        /*0038*/ 	.word	0x00000000


	//----- nvinfo : EIATTR_MIN_STACK_SIZE
	.align		4
.L_27:
        /*003c*/ 	.byte	0x04, 0x12
        /*003e*/ 	.short	(.L_29 - .L_28)
	.align		4
.L_28:
        /*0040*/ 	.word	index@(_ZN7cutlass13device_kernelINS_4gemm6kernel13GemmUniversalIN4cute5tupleIJiiiiEEENS1_10collective13CollectiveMmaINS1_35MainloopSm100TmaUmmaWarpSpecializedILi27ELi2ELi4ENS5_IJNS4_1CILi1EEESB_SB_EEEEENS5_IJNSA_ILi64EEESE_SE_EEENS_12float_e5m2_tENS5_IJSB_llEEENS_12float_e4m3_tENS5_IJlSB_lEEENS4_8TiledMMAINS4_8MMA_AtomIJNS4_10MMA_TraitsINS4_19SM100_MMA_F8F6F4_SSEJSG_SI_fSE_SE_NS4_17integral_constantINS4_4UMMA5MajorELSQ_1EEENSO_ISQ_LSQ_0EEENSO_INSP_7ScaleInELST_0EEESU_EEEEEENS4_6LayoutISC_NS5_IJNSA_ILi0EEESY_SY_EEEEENS5_IJNS4_10UnderscoreES11_S11_EEEEENS4_13SM90_TMA_LOADENS4_14ComposedLayoutINS4_7SwizzleILi2ELi4ELi3EEENS4_18smem_ptr_flag_bitsILi8EEENSX_INS5_IJSE_NSA_ILi8EEEEEENS5_IJSB_SE_EEEEEEEvNS4_8identityES14_NS15_IS17_S19_NSX_INS5_IJS1A_SE_EEENS5_IJSE_SB_EEEEEEEvS1F_EENS_8epilogue10collective18CollectiveEpilogueINS1L_23Sm100TmaWarpSpecializedILi1ELi1ELi32ELb0ELb0EEEJSF_NS5_IJNSX_ISE_SB_EES1Q_EEESG_SJ_SG_SJ_NS1L_6fusion15FusionCallbacksIS1P_NS1S_17LinearCombinationISG_fSG_fLNS_15FloatRoundStyleE2EEESF_S1R_JEEENS4_5SM1004TMEM4LOAD26SM100_TMEM_LOAD_16dp32b32xES14_S1J_NS4_39AutoVectorizingCopyWithAssumedAlignmentILi128EEENS4_14SM90_TMA_STOREES1J_S23_S23_EEEvvEEEEvNT_6ParamsE)
        /*0044*/ 	.word	0x00000000
.L_29:


//--------------------- .nv.compat                --------------------------
	.section	.nv.compat,"",@"SHT_CUDA_COMPAT_INFO"
	.align	4
        /*0000*/ 	.byte	0x02, 0x09, 0x01, 0x00, 0x02, 0x02, 0x02, 0x00, 0x02, 0x05, 0x05, 0x00, 0x03, 0x07, 0x01, 0x01
        /*0010*/ 	.byte	0x02, 0x03, 0x01, 0x00, 0x02, 0x06, 0x01, 0x00, 0x04, 0x0b, 0x08, 0x00, 0x09, 0x00, 0x00, 0x00
        /*0020*/ 	.byte	0x00, 0x00, 0x00, 0x00


//--------------------- .nv.info._ZN7cutlass13device_kernelINS_4gemm6kernel13GemmUniversalIN4cute5tupleIJiiiiEEENS1_10collective13CollectiveMmaINS1_35MainloopSm100TmaUmmaWarpSpecializedILi27ELi2ELi4ENS5_IJNS4_1CILi1EEESB_SB_EEEEENS5_IJNSA_ILi64EEESE_SE_EEENS_12float_e5m2_tENS5_IJSB_llEEENS_12float_e4m3_tENS5_IJlSB_lEEENS4_8TiledMMAINS4_8MMA_AtomIJNS4_10MMA_TraitsINS4_19SM100_MMA_F8F6F4_SSEJSG_SI_fSE_SE_NS4_17integral_constantINS4_4UMMA5MajorELSQ_1EEENSO_ISQ_LSQ_0EEENSO_INSP_7ScaleInELST_0EEESU_EEEEEENS4_6LayoutISC_NS5_IJNSA_ILi0EEESY_SY_EEEEENS5_IJNS4_10UnderscoreES11_S11_EEEEENS4_13SM90_TMA_LOADENS4_14ComposedLayoutINS4_7SwizzleILi2ELi4ELi3EEENS4_18smem_ptr_flag_bitsILi8EEENSX_INS5_IJSE_NSA_ILi8EEEEEENS5_IJSB_SE_EEEEEEEvNS4_8identityES14_NS15_IS17_S19_NSX_INS5_IJS1A_SE_EEENS5_IJSE_SB_EEEEEEEvS1F_EENS_8epilogue10collective18CollectiveEpilogueINS1L_23Sm100TmaWarpSpecializedILi1ELi1ELi32ELb0ELb0EEEJSF_NS5_IJNSX_ISE_SB_EES1Q_EEESG_SJ_SG_SJ_NS1L_6fusion15FusionCallbacksIS1P_NS1S_17LinearCombinationISG_fSG_fLNS_15FloatRoundStyleE2EEESF_S1R_JEEENS4_5SM1004TMEM4LOAD26SM100_TMEM_LOAD_16dp32b32xES14_S1J_NS4_39AutoVectorizingCopyWithAssumedAlignmentILi128EEENS4_14SM90_TMA_STOREES1J_S23_S23_EEEvvEEEEvNT_6ParamsE --------------------------
	.section	.nv.info._ZN7cutlass13device_kernelINS_4gemm6kernel13GemmUniversalIN4cute5tupleIJiiiiEEENS1_10collective13CollectiveMmaINS1_35MainloopSm100TmaUmmaWarpSpecializedILi27ELi2ELi4ENS5_IJNS4_1CILi1EEESB_SB_EEEEENS5_IJNSA_ILi64EEESE_SE_EEENS_12float_e5m2_tENS5_IJSB_llEEENS_12float_e4m3_tENS5_IJlSB_lEEENS4_8TiledMMAINS4_8MMA_AtomIJNS4_10MMA_TraitsINS4_19SM100_MMA_F8F6F4_SSEJSG_SI_fSE_SE_NS4_17integral_constantINS4_4UMMA5MajorELSQ_1EEENSO_ISQ_LSQ_0EEENSO_INSP_7ScaleInELST_0EEESU_EEEEEENS4_6LayoutISC_NS5_IJNSA_ILi0EEESY_SY_EEEEENS5_IJNS4_10UnderscoreES11_S11_EEEEENS4_13SM90_TMA_LOADENS4_14ComposedLayoutINS4_7SwizzleILi2ELi4ELi3EEENS4_18smem_ptr_flag_bitsILi8EEENSX_INS5_IJSE_NSA_ILi8EEEEEENS5_IJSB_SE_EEEEEEEvNS4_8identityES14_NS15_IS17_S19_NSX_INS5_IJS1A_SE_EEENS5_IJSE_SB_EEEEEEEvS1F_EENS_8epilogue10collective18CollectiveEpilogueINS1L_23Sm100TmaWarpSpecializedILi1ELi1ELi32ELb0ELb0EEEJSF_NS5_IJNSX_ISE_SB_EES1Q_EEESG_SJ_SG_SJ_NS1L_6fusion15FusionCallbacksIS1P_NS1S_17LinearCombinationISG_fSG_fLNS_15FloatRoundStyleE2EEESF_S1R_JEEENS4_5SM1004TMEM4LOAD26SM100_TMEM_LOAD_16dp32b32xES14_S1J_NS4_39AutoVectorizingCopyWithAssumedAlignmentILi128EEENS4_14SM90_TMA_STOREES1J_S23_S23_EEEvvEEEEvNT_6ParamsE,"",@"SHT_CUDA_INFO"
	.sectionflags	@""
	.align	4


	//----- nvinfo : EIATTR_CUDA_API_VERSION
	.align		4
        /*0000*/ 	.byte	0x04, 0x37
        /*0002*/ 	.short	(.L_31 - .L_30)
.L_30:
        /*0004*/ 	.word	0x00000082


	//----- nvinfo : EIATTR_KPARAM_INFO
	.align		4
.L_31:
        /*0008*/ 	.byte	0x04, 0x17
        /*000a*/ 	.short	(.L_33 - .L_32)
.L_32:
        /*000c*/ 	.word	0x00000000
        /*0010*/ 	.short	0x0000
        /*0012*/ 	.short	0x0000
        /*0014*/ 	.byte	0x00, 0xf0, 0x01, 0x20


	//----- nvinfo : EIATTR_AT_ENTRY_FRAGMENTS
	.align		4
.L_33:
        /*0018*/ 	.byte	0x04, 0x4f
        /*001a*/ 	.short	(.L_35 - .L_34)


	//   ....[0]....
.L_34:
        /*001c*/ 	.word	0x00000006


	//----- nvinfo : EIATTR_RESERVED_SMEM_USED
	.align		4
.L_35:
        /*0020*/ 	.byte	0x01, 0x41
	.zero		2


	//----- nvinfo : EIATTR_SPARSE_MMA_MASK
	.align		4
        /*0024*/ 	.byte	0x03, 0x50
        /*0026*/ 	.short	0x0000


	//----- nvinfo : EIATTR_TCGEN05_1CTA_USED
	.align		4
        /*0028*/ 	.byte	0x01, 0x51
	.zero		2


	//----- nvinfo : EIATTR_MAXREG_COUNT
	.align		4
        /*002c*/ 	.byte	0x03, 0x1b
        /*002e*/ 	.short	0x00ff


	//----- nvinfo : EIATTR_NUM_BARRIERS
	.align		4
        /*0030*/ 	.byte	0x02, 0x4c
        /*0032*/ 	.byte	0x07
	.zero		1


	//----- nvinfo : EIATTR_EXTERNS
	.align		4
        /*0034*/ 	.byte	0x04, 0x0f
        /*0036*/ 	.short	(.L_37 - .L_36)


	//   ....[0]....
	.align		4
.L_36:
        /*0038*/ 	.word	index@(__assertfail)


	//----- nvinfo : EIATTR_MERCURY_ISA_VERSION
	.align		4
.L_37:
        /*003c*/ 	.byte	0x03, 0x5f
        /*003e*/ 	.short	0x0101


	//----- nvinfo : EIATTR_INT_WARP_WIDE_INSTR_OFFSETS
	.align		4
        /*0040*/ 	.byte	0x04, 0x31
        /*0042*/ 	.short	(.L_39 - .L_38)


	//   ....[0]....
.L_38:
        /*0044*/ 	.word	0x00002070


	//   ....[1]....
        /*0048*/ 	.word	0x00004720


	//   ....[2]....
        /*004c*/ 	.word	0x00004740


	//   ....[3]....
        /*0050*/ 	.word	0x00004770


	//   ....[4]....
        /*0054*/ 	.word	0x00005180


	//   ....[5]....
        /*0058*/ 	.word	0x00005270


	//----- nvinfo : EIATTR_COOP_GROUP_MASK_REGIDS
	.align		4
.L_39:
        /*005c*/ 	.byte	0x04, 0x29
        /*005e*/ 	.short	(.L_41 - .L_40)


	//   ....[0]....
.L_40:
        /*0060*/ 	.word	0xffffffff


	//   ....[1]....
        /*0064*/ 	.word	0xffffffff


	//   ....[2]....
        /*0068*/ 	.word	0xffffffff


	//   ....[3]....
        /*006c*/ 	.word	0xffffffff


	//   ....[4]....
        /*0070*/ 	.word	0xffffffff


	//   ....[5]....
        /*0074*/ 	.word	0xffffffff


	//   ....[6]....
        /*0078*/ 	.word	0xffffffff


	//   ....[7]....
        /*007c*/ 	.word	0xffffffff


	//   ....[8]....
        /*0080*/ 	.word	0xffffffff


	//   ....[9]....
        /*0084*/ 	.word	0xffffffff


	//   ....[10]....
        /*0088*/ 	.word	0xffffffff


	//   ....[11]....
        /*008c*/ 	.word	0xffffffff


	//   ....[12]....
        /*0090*/ 	.word	0xffffffff


	//----- nvinfo : EIATTR_COOP_GROUP_INSTR_OFFSETS
	.align		4
.L_41:
        /*0094*/ 	.byte	0x04, 0x28
        /*0096*/ 	.short	(.L_43 - .L_42)


	//   ....[0]....
.L_42:
        /*0098*/ 	.word	0x00000090


	//   ....[1]....
        /*009c*/ 	.word	0x000004d0


	//   ....[2]....
        /*00a0*/ 	.word	0x00000950


	//   ....[3]....
        /*00a4*/ 	.word	0x00000a90


	//   ....[4]....
        /*00a8*/ 	.word	0x00000b90


	//   ....[5]....
        /*00ac*/ 	.word	0x00000d00


	//   ....[6]....
        /*00b0*/ 	.word	0x00000ea0


	//   ....[7]....
        /*00b4*/ 	.word	0x00001f50


	//   ....[8]....
        /*00b8*/ 	.word	0x00003a20


	//   ....[9]....
        /*00bc*/ 	.word	0x00003c30


	//   ....[10]....
        /*00c0*/ 	.word	0x00003c60


	//   ....[11]....
        /*00c4*/ 	.word	0x00004600


	//   ....[12]....
        /*00c8*/ 	.word	0x00004830


	//----- nvinfo : EIATTR_VRC_CTA_INIT_COUNT
	.align		4
.L_43:
        /*00cc*/ 	.byte	0x02, 0x4a
        /*00ce*/ 	.byte	0x80
	.zero		1


	//----- nvinfo : EIATTR_SYSCALL_OFFSETS
	.align		4
        /*00d0*/ 	.byte	0x04, 0x46
        /*00d2*/ 	.short	(.L_45 - .L_44)


	//   ....[0]....
.L_44:
        /*00d4*/ 	.word	0x00005c90


	//   ....[1]....
        /*00d8*/ 	.word	0x00005dd0


	//   ....[2]....
        /*00dc*/ 	.word	0x00006530


	//----- nvinfo : EIATTR_MBARRIER_INSTR_OFFSETS
	.align		4
.L_45:
        /*00e0*/ 	.byte	0x04, 0x39
        /*00e2*/ 	.short	(.L_47 - .L_46)


	//   ....[0]....
.L_46:
        /*00e4*/ 	.word	0x000005d0
        /*00e8*/ 	.word	0x000000ff
        /*00ec*/ 	.word	0x00000000
        /*00f0*/ 	.short	0x0100
        /*00f2*/ 	.byte	0x05
	.zero		1


	//   ....[1]....
        /*00f4*/ 	.word	0x000005e0
        /*00f8*/ 	.word	0x000000ff
        /*00fc*/ 	.word	0x000000d8
        /*0100*/ 	.short	0x0100
        /*0102*/ 	.byte	0x05
	.zero		1


	//   ....[2]....
        /*0104*/ 	.word	0x000005f0
        /*0108*/ 	.word	0x000000ff
        /*010c*/ 	.word	0x00000008
        /*0110*/ 	.short	0x0100
        /*0112*/ 	.byte	0x05
	.zero		1


	//   ....[3]....
        /*0114*/ 	.word	0x00000600
        /*0118*/ 	.word	0x000000ff
        /*011c*/ 	.word	0x000000e0
        /*0120*/ 	.short	0x0100
        /*0122*/ 	.byte	0x05
	.zero		1


	//   ....[4]....
        /*0124*/ 	.word	0x00000610
        /*0128*/ 	.word	0x000000ff
        /*012c*/ 	.word	0x00000010
        /*0130*/ 	.short	0x0100
        /*0132*/ 	.byte	0x05
	.zero		1


	//   ....[5]....
        /*0134*/ 	.word	0x00000620
        /*0138*/ 	.word	0x000000ff
        /*013c*/ 	.word	0x000000e8
        /*0140*/ 	.short	0x0100
        /*0142*/ 	.byte	0x05
	.zero		1


	//   ....[6]....
        /*0144*/ 	.word	0x00000630
        /*0148*/ 	.word	0x000000ff
        /*014c*/ 	.word	0x00000018
        /*0150*/ 	.short	0x0100
        /*0152*/ 	.byte	0x05
	.zero		1


	//   ....[7]....
        /*0154*/ 	.word	0x00000640
        /*0158*/ 	.word	0x000000ff
        /*015c*/ 	.word	0x000000f0
        /*0160*/ 	.short	0x0100
        /*0162*/ 	.byte	0x05
	.zero		1


	//   ....[8]....
        /*0164*/ 	.word	0x00000650
        /*0168*/ 	.word	0x000000ff
        /*016c*/ 	.word	0x00000020
        /*0170*/ 	.short	0x0100
        /*0172*/ 	.byte	0x05
	.zero		1


	//   ....[9]....
        /*0174*/ 	.word	0x00000660
        /*0178*/ 	.word	0x000000ff
        /*017c*/ 	.word	0x000000f8
        /*0180*/ 	.short	0x0100
        /*0182*/ 	.byte	0x05
	.zero		1


	//   ....[10]....
        /*0184*/ 	.word	0x00000670
        /*0188*/ 	.word	0x000000ff
        /*018c*/ 	.word	0x00000028
        /*0190*/ 	.short	0x0100
        /*0192*/ 	.byte	0x05
	.zero		1


	//   ....[11]....
        /*0194*/ 	.word	0x00000680
        /*0198*/ 	.word	0x000000ff
        /*019c*/ 	.word	0x00000100
        /*01a0*/ 	.short	0x0100
        /*01a2*/ 	.byte	0x05
	.zero		1


	//   ....[12]....
        /*01a4*/ 	.word	0x00000690
        /*01a8*/ 	.word	0x000000ff
        /*01ac*/ 	.word	0x00000030
        /*01b0*/ 	.short	0x0100
        /*01b2*/ 	.byte	0x05
	.zero		1


	//   ....[13]....
        /*01b4*/ 	.word	0x000006a0
        /*01b8*/ 	.word	0x000000ff
        /*01bc*/ 	.word	0x00000108
        /*01c0*/ 	.short	0x0100
        /*01c2*/ 	.byte	0x05
	.zero		1


	//   ....[14]....
        /*01c4*/ 	.word	0x000006b0
        /*01c8*/ 	.word	0x000000ff
        /*01cc*/ 	.word	0x00000038
        /*01d0*/ 	.short	0x0100
        /*01d2*/ 	.byte	0x05
	.zero		1


	//   ....[15]....
        /*01d4*/ 	.word	0x000006c0
        /*01d8*/ 	.word	0x000000ff
        /*01dc*/ 	.word	0x00000110
        /*01e0*/ 	.short	0x0100
        /*01e2*/ 	.byte	0x05
	.zero		1


	//   ....[16]....
        /*01e4*/ 	.word	0x000006d0
        /*01e8*/ 	.word	0x000000ff
        /*01ec*/ 	.word	0x00000040
        /*01f0*/ 	.short	0x0100
        /*01f2*/ 	.byte	0x05
	.zero		1


	//   ....[17]....
        /*01f4*/ 	.word	0x000006e0
        /*01f8*/ 	.word	0x000000ff
        /*01fc*/ 	.word	0x00000118
        /*0200*/ 	.short	0x0100
        /*0202*/ 	.byte	0x05
	.zero		1


	//   ....[18]....
        /*0204*/ 	.word	0x000006f0
        /*0208*/ 	.word	0x000000ff
        /*020c*/ 	.word	0x00000048
        /*0210*/ 	.short	0x0100
        /*0212*/ 	.byte	0x05
	.zero		1


	//   ....[19]....
        /*0214*/ 	.word	0x00000700
        /*0218*/ 	.word	0x000000ff
        /*021c*/ 	.word	0x00000120
        /*0220*/ 	.short	0x0100
        /*0222*/ 	.byte	0x05
	.zero		1


	//   ....[20]....
        /*0224*/ 	.word	0x00000710
        /*0228*/ 	.word	0x000000ff
        /*022c*/ 	.word	0x00000050
        /*0230*/ 	.short	0x0100
        /*0232*/ 	.byte	0x05
	.zero		1


	//   ....[21]....
        /*0234*/ 	.word	0x00000720
        /*0238*/ 	.word	0x000000ff
        /*023c*/ 	.word	0x00000128
        /*0240*/ 	.short	0x0100
        /*0242*/ 	.byte	0x05
	.zero		1


	//   ....[22]....
        /*0244*/ 	.word	0x00000730
        /*0248*/ 	.word	0x000000ff
        /*024c*/ 	.word	0x00000058
        /*0250*/ 	.short	0x0100
        /*0252*/ 	.byte	0x05
	.zero		1


	//   ....[23]....
        /*0254*/ 	.word	0x00000740
        /*0258*/ 	.word	0x000000ff
        /*025c*/ 	.word	0x00000130
        /*0260*/ 	.short	0x0100
        /*0262*/ 	.byte	0x05
	.zero		1


	//   ....[24]....
        /*0264*/ 	.word	0x00000750
        /*0268*/ 	.word	0x000000ff
        /*026c*/ 	.word	0x00000060
        /*0270*/ 	.short	0x0100
        /*0272*/ 	.byte	0x05
	.zero		1


	//   ....[25]....
        /*0274*/ 	.word	0x00000760
        /*0278*/ 	.word	0x000000ff
        /*027c*/ 	.word	0x00000138
        /*0280*/ 	.short	0x0100
        /*0282*/ 	.byte	0x05
	.zero		1


	//   ....[26]....
        /*0284*/ 	.word	0x00000770
        /*0288*/ 	.word	0x000000ff
        /*028c*/ 	.word	0x00000068
        /*0290*/ 	.short	0x0100
        /*0292*/ 	.byte	0x05
	.zero		1


	//   ....[27]....
        /*0294*/ 	.word	0x00000780
        /*0298*/ 	.word	0x000000ff
        /*029c*/ 	.word	0x00000140
        /*02a0*/ 	.short	0x0100
        /*02a2*/ 	.byte	0x05
	.zero		1


	//   ....[28]....
        /*02a4*/ 	.word	0x00000790
        /*02a8*/ 	.word	0x000000ff
        /*02ac*/ 	.word	0x00000070
        /*02b0*/ 	.short	0x0100
        /*02b2*/ 	.byte	0x05
	.zero		1


	//   ....[29]....
        /*02b4*/ 	.word	0x000007a0
        /*02b8*/ 	.word	0x000000ff
        /*02bc*/ 	.word	0x00000148
        /*02c0*/ 	.short	0x0100
        /*02c2*/ 	.byte	0x05
	.zero		1


	//   ....[30]....
        /*02c4*/ 	.word	0x000007b0
        /*02c8*/ 	.word	0x000000ff
        /*02cc*/ 	.word	0x00000078
        /*02d0*/ 	.short	0x0100
        /*02d2*/ 	.byte	0x05
	.zero		1


	//   ....[31]....
        /*02d4*/ 	.word	0x000007c0
        /*02d8*/ 	.word	0x000000ff
        /*02dc*/ 	.word	0x00000150
        /*02e0*/ 	.short	0x0100
        /*02e2*/ 	.byte	0x05
	.zero		1


	//   ....[32]....
        /*02e4*/ 	.word	0x000007d0
        /*02e8*/ 	.word	0x000000ff
        /*02ec*/ 	.word	0x00000080
        /*02f0*/ 	.short	0x0100
        /*02f2*/ 	.byte	0x05
	.zero		1


	//   ....[33]....
        /*02f4*/ 	.word	0x000007e0
        /*02f8*/ 	.word	0x000000ff
        /*02fc*/ 	.word	0x00000158
        /*0300*/ 	.short	0x0100
        /*0302*/ 	.byte	0x05
	.zero		1


	//   ....[34]....
        /*0304*/ 	.word	0x000007f0
        /*0308*/ 	.word	0x000000ff
        /*030c*/ 	.word	0x00000088
        /*0310*/ 	.short	0x0100
        /*0312*/ 	.byte	0x05
	.zero		1


	//   ....[35]....
        /*0314*/ 	.word	0x00000800
        /*0318*/ 	.word	0x000000ff
        /*031c*/ 	.word	0x00000160
        /*0320*/ 	.short	0x0100
        /*0322*/ 	.byte	0x05
	.zero		1


	//   ....[36]....
        /*0324*/ 	.word	0x00000810
        /*0328*/ 	.word	0x000000ff
        /*032c*/ 	.word	0x00000090
        /*0330*/ 	.short	0x0100
        /*0332*/ 	.byte	0x05
	.zero		1


	//   ....[37]....
        /*0334*/ 	.word	0x00000820
        /*0338*/ 	.word	0x000000ff
        /*033c*/ 	.word	0x00000168
        /*0340*/ 	.short	0x0100
        /*0342*/ 	.byte	0x05
	.zero		1


	//   ....[38]....
        /*0344*/ 	.word	0x00000830
        /*0348*/ 	.word	0x000000ff
        /*034c*/ 	.word	0x00000098
        /*0350*/ 	.short	0x0100
        /*0352*/ 	.byte	0x05
	.zero		1


	//   ....[39]....
        /*0354*/ 	.word	0x00000840
        /*0358*/ 	.word	0x000000ff
        /*035c*/ 	.word	0x00000170
        /*0360*/ 	.short	0x0100
        /*0362*/ 	.byte	0x05
	.zero		1


	//   ....[40]....
        /*0364*/ 	.word	0x00000850
        /*0368*/ 	.word	0x000000ff
        /*036c*/ 	.word	0x000000a0
        /*0370*/ 	.short	0x0100
        /*0372*/ 	.byte	0x05
	.zero		1


	//   ....[41]....
        /*0374*/ 	.word	0x00000860
        /*0378*/ 	.word	0x000000ff
        /*037c*/ 	.word	0x00000178
        /*0380*/ 	.short	0x0100
        /*0382*/ 	.byte	0x05
	.zero		1


	//   ....[42]....
        /*0384*/ 	.word	0x00000870
        /*0388*/ 	.word	0x000000ff
        /*038c*/ 	.word	0x000000a8
        /*0390*/ 	.short	0x0100
        /*0392*/ 	.byte	0x05
	.zero		1


	//   ....[43]....
        /*0394*/ 	.word	0x00000880
        /*0398*/ 	.word	0x000000ff
        /*039c*/ 	.word	0x00000180
        /*03a0*/ 	.short	0x0100
        /*03a2*/ 	.byte	0x05
	.zero		1


	//   ....[44]....
        /*03a4*/ 	.word	0x00000890
        /*03a8*/ 	.word	0x000000ff
        /*03ac*/ 	.word	0x000000b0
        /*03b0*/ 	.short	0x0100
        /*03b2*/ 	.byte	0x05
	.zero		1


	//   ....[45]....
        /*03b4*/ 	.word	0x000008a0
        /*03b8*/ 	.word	0x000000ff
        /*03bc*/ 	.word	0x00000188
        /*03c0*/ 	.short	0x0100
        /*03c2*/ 	.byte	0x05
	.zero		1


	//   ....[46]....
        /*03c4*/ 	.word	0x000008b0
        /*03c8*/ 	.word	0x000000ff
        /*03cc*/ 	.word	0x000000b8
        /*03d0*/ 	.short	0x0100
        /*03d2*/ 	.byte	0x05
	.zero		1


	//   ....[47]....
        /*03d4*/ 	.word	0x000008c0
        /*03d8*/ 	.word	0x000000ff
        /*03dc*/ 	.word	0x00000190
        /*03e0*/ 	.short	0x0100
        /*03e2*/ 	.byte	0x05
	.zero		1


	//   ....[48]....
        /*03e4*/ 	.word	0x000008d0
        /*03e8*/ 	.word	0x000000ff
        /*03ec*/ 	.word	0x000000c0
        /*03f0*/ 	.short	0x0100
        /*03f2*/ 	.byte	0x05
	.zero		1


	//   ....[49]....
        /*03f4*/ 	.word	0x000008e0
        /*03f8*/ 	.word	0x000000ff
        /*03fc*/ 	.word	0x00000198
        /*0400*/ 	.short	0x0100
        /*0402*/ 	.byte	0x05
	.zero		1


	//   ....[50]....
        /*0404*/ 	.word	0x000008f0
        /*0408*/ 	.word	0x000000ff
        /*040c*/ 	.word	0x000000c8
        /*0410*/ 	.short	0x0100
        /*0412*/ 	.byte	0x05
	.zero		1


	//   ....[51]....
        /*0414*/ 	.word	0x00000900
        /*0418*/ 	.word	0x000000ff
        /*041c*/ 	.word	0x000001a0
        /*0420*/ 	.short	0x0100
        /*0422*/ 	.byte	0x05
	.zero		1


	//   ....[52]....
        /*0424*/ 	.word	0x00000910
        /*0428*/ 	.word	0x000000ff
        /*042c*/ 	.word	0x000000d0
        /*0430*/ 	.short	0x0100
        /*0432*/ 	.byte	0x05
	.zero		1


	//   ....[53]....
        /*0434*/ 	.word	0x00000920
        /*0438*/ 	.word	0x000000ff
        /*043c*/ 	.word	0x000001a8
        /*0440*/ 	.short	0x0100
        /*0442*/ 	.byte	0x05
	.zero		1


	//   ....[54]....
        /*0444*/ 	.word	0x00000a60
        /*0448*/ 	.word	0x000000ff
        /*044c*/ 	.word	0x000001b0
        /*0450*/ 	.short	0x0100
        /*0452*/ 	.byte	0x06
	.zero		1


	//   ....[55]....
        /*0454*/ 	.word	0x00000a70
        /*0458*/ 	.word	0x000000ff
        /*045c*/ 	.word	0x000001b8
        /*0460*/ 	.short	0x0100
        /*0462*/ 	.byte	0x06
	.zero		1


	//   ....[56]....
        /*0464*/ 	.word	0x00000b60
        /*0468*/ 	.word	0x000000ff
        /*046c*/ 	.word	0x000001c0
        /*0470*/ 	.short	0x0100
        /*0472*/ 	.byte	0x05
	.zero		1


	//   ....[57]....
        /*0474*/ 	.word	0x00000b70
        /*0478*/ 	.word	0x000000ff
        /*047c*/ 	.word	0x000001c8
        /*0480*/ 	.short	0x0100
        /*0482*/ 	.byte	0x05
	.zero		1


	//   ....[58]....
        /*0484*/ 	.word	0x00000cb0
        /*0488*/ 	.word	0x000000ff
        /*048c*/ 	.word	0x000001d0
        /*0490*/ 	.short	0x0100
        /*0492*/ 	.byte	0x05
	.zero		1


	//   ....[59]....
        /*0494*/ 	.word	0x00000cc0
        /*0498*/ 	.word	0x000000ff
        /*049c*/ 	.word	0x000001e0
        /*04a0*/ 	.short	0x0100
        /*04a2*/ 	.byte	0x05
	.zero		1


	//   ....[60]....
        /*04a4*/ 	.word	0x00000cd0
        /*04a8*/ 	.word	0x000000ff
        /*04ac*/ 	.word	0x000001d8
        /*04b0*/ 	.short	0x0100
        /*04b2*/ 	.byte	0x05
	.zero		1


	//   ....[61]....
        /*04b4*/ 	.word	0x00000ce0
        /*04b8*/ 	.word	0x000000ff
        /*04bc*/ 	.word	0x000001e8
        /*04c0*/ 	.short	0x0100
        /*04c2*/ 	.byte	0x05
	.zero		1


	//   ....[62]....
        /*04c4*/ 	.word	0x00000e10
        /*04c8*/ 	.word	0x000000ff
        /*04cc*/ 	.word	0x000001f0
        /*04d0*/ 	.short	0x0100
        /*04d2*/ 	.byte	0x06
	.zero		1


	//   ....[63]....
        /*04d4*/ 	.word	0x00000e20
        /*04d8*/ 	.word	0x000000ff
        /*04dc*/ 	.word	0x00000210
        /*04e0*/ 	.short	0x0100
        /*04e2*/ 	.byte	0x06
	.zero		1


	//   ....[64]....
        /*04e4*/ 	.word	0x00000e30
        /*04e8*/ 	.word	0x000000ff
        /*04ec*/ 	.word	0x000001f8
        /*04f0*/ 	.short	0x0100
        /*04f2*/ 	.byte	0x06
	.zero		1


	//   ....[65]....
        /*04f4*/ 	.word	0x00000e40
        /*04f8*/ 	.word	0x000000ff
        /*04fc*/ 	.word	0x00000218
        /*0500*/ 	.short	0x0100
        /*0502*/ 	.byte	0x06
	.zero		1


	//   ....[66]....
        /*0504*/ 	.word	0x00000e50
        /*0508*/ 	.word	0x000000ff
        /*050c*/ 	.word	0x00000200
        /*0510*/ 	.short	0x0100
        /*0512*/ 	.byte	0x06
	.zero		1


	//   ....[67]....
        /*0514*/ 	.word	0x00000e60
        /*0518*/ 	.word	0x000000ff
        /*051c*/ 	.word	0x00000220
        /*0520*/ 	.short	0x0100
        /*0522*/ 	.byte	0x06
	.zero		1


	//   ....[68]....
        /*0524*/ 	.word	0x00000e70
        /*0528*/ 	.word	0x000000ff
        /*052c*/ 	.word	0x00000208
        /*0530*/ 	.short	0x0100
        /*0532*/ 	.byte	0x06
	.zero		1


	//   ....[69]....
        /*0534*/ 	.word	0x00000e80
        /*0538*/ 	.word	0x000000ff
        /*053c*/ 	.word	0x00000228
        /*0540*/ 	.short	0x0100
        /*0542*/ 	.byte	0x06
	.zero		1


	//   ....[70]....
        /*0544*/ 	.word	0x00000f70
        /*0548*/ 	.word	0x000000ff
        /*054c*/ 	.word	0x00000230
        /*0550*/ 	.short	0x0100
        /*0552*/ 	.byte	0x05
	.zero		1


	//   ....[71]....
        /*0554*/ 	.word	0x00000f80
        /*0558*/ 	.word	0x000000ff
        /*055c*/ 	.word	0x00000240
        /*0560*/ 	.short	0x0100
        /*0562*/ 	.byte	0x05
	.zero		1


	//   ....[72]....
        /*0564*/ 	.word	0x00000f90
        /*0568*/ 	.word	0x000000ff
        /*056c*/ 	.word	0x00000238
        /*0570*/ 	.short	0x0100
        /*0572*/ 	.byte	0x05
	.zero		1


	//   ....[73]....
        /*0574*/ 	.word	0x00000fa0
        /*0578*/ 	.word	0x000000ff
        /*057c*/ 	.word	0x00000248
        /*0580*/ 	.short	0x0100
        /*0582*/ 	.byte	0x05
	.zero		1


	//   ....[74]....
        /*0584*/ 	.word	0x00001870
        /*0588*/ 	.word	0x00000003
        /*058c*/ 	.word	0x00000240
        /*0590*/ 	.short	0x010a
        /*0592*/ 	.byte	0xff
	.zero		1


	//   ....[75]....
        /*0594*/ 	.word	0x000018a0
        /*0598*/ 	.word	0x00000003
        /*059c*/ 	.word	0x00000230
        /*05a0*/ 	.short	0x0101
        /*05a2*/ 	.byte	0xff
	.zero		1


	//   ....[76]....
        /*05a4*/ 	.word	0x00001970
        /*05a8*/ 	.word	0x000000ff
        /*05ac*/ 	.word	0x000000d8
        /*05b0*/ 	.short	0x010a
        /*05b2*/ 	.byte	0x08
	.zero		1


	//   ....[77]....
        /*05b4*/ 	.word	0x00001a10
        /*05b8*/ 	.word	0x000000ff
        /*05bc*/ 	.word	0x000000d8
        /*05c0*/ 	.short	0x010a
        /*05c2*/ 	.byte	0x21
	.zero		1


	//   ....[78]....
        /*05c4*/ 	.word	0x00001b70
        /*05c8*/ 	.word	0x000000ff
        /*05cc*/ 	.word	0x000000d8
        /*05d0*/ 	.short	0x010a
        /*05d2*/ 	.byte	0x08
	.zero		1


	//   ....[79]....
        /*05d4*/ 	.word	0x00001c60
        /*05d8*/ 	.word	0x000000ff
        /*05dc*/ 	.word	0x000001c8
        /*05e0*/ 	.short	0x0101
        /*05e2*/ 	.byte	0x04
	.zero		1


	//   ....[80]....
        /*05e4*/ 	.word	0x00001c80
        /*05e8*/ 	.word	0x000000ff
        /*05ec*/ 	.word	0x000000d8
        /*05f0*/ 	.short	0x010a
        /*05f2*/ 	.byte	0x08
	.zero		1


	//   ....[81]....
        /*05f4*/ 	.word	0x00001d00
        /*05f8*/ 	.word	0x000000ff
        /*05fc*/ 	.word	0x000000d8
        /*0600*/ 	.short	0x010a
        /*0602*/ 	.byte	0x11
	.zero		1


	//   ....[82]....
        /*0604*/ 	.word	0x00001e60
        /*0608*/ 	.word	0x000000ff
        /*060c*/ 	.word	0x000000d8
        /*0610*/ 	.short	0x010a
        /*0612*/ 	.byte	0x08
	.zero		1


	//   ....[83]....
        /*0614*/ 	.word	0x00001f80
        /*0618*/ 	.word	0x00000002
        /*061c*/ 	.word	0x000001d0
        /*0620*/ 	.short	0x010a
        /*0622*/ 	.byte	0xff
	.zero		1


	//   ....[84]....
        /*0624*/ 	.word	0x00002040
        /*0628*/ 	.word	0x00000002
        /*062c*/ 	.word	0x00000000
        /*0630*/ 	.short	0x0101
        /*0632*/ 	.byte	0xff
	.zero		1


	//   ....[85]....
        /*0634*/ 	.word	0x000025a0
        /*0638*/ 	.word	0x000000ff
        /*063c*/ 	.word	0x00000000
        /*0640*/ 	.short	0x010a
        /*0642*/ 	.byte	0x05
	.zero		1


	//   ....[86]....
        /*0644*/ 	.word	0x00002630
        /*0648*/ 	.word	0x000000ff
        /*064c*/ 	.word	0x00000000
        /*0650*/ 	.short	0x010a
        /*0652*/ 	.byte	0x05
	.zero		1


	//   ....[87]....
        /*0654*/ 	.word	0x000026c0
        /*0658*/ 	.word	0x000000ff
        /*065c*/ 	.word	0x00000000
        /*0660*/ 	.short	0x010a
        /*0662*/ 	.byte	0x05
	.zero		1


	//   ....[88]....
        /*0664*/ 	.word	0x00002750
        /*0668*/ 	.word	0x000000ff
        /*066c*/ 	.word	0x00000000
        /*0670*/ 	.short	0x010a
        /*0672*/ 	.byte	0x05
	.zero		1


	//   ....[89]....
        /*0674*/ 	.word	0x000027e0
        /*0678*/ 	.word	0x000000ff
        /*067c*/ 	.word	0x00000000
        /*0680*/ 	.short	0x010a
        /*0682*/ 	.byte	0x05
	.zero		1


	//   ....[90]....
        /*0684*/ 	.word	0x00002870
        /*0688*/ 	.word	0x000000ff
        /*068c*/ 	.word	0x00000000
        /*0690*/ 	.short	0x010a
        /*0692*/ 	.byte	0x05
	.zero		1


	//   ....[91]....
        /*0694*/ 	.word	0x00002900
        /*0698*/ 	.word	0x000000ff
        /*069c*/ 	.word	0x00000000
        /*06a0*/ 	.short	0x010a
        /*06a2*/ 	.byte	0x05
	.zero		1


	//   ....[92]....
        /*06a4*/ 	.word	0x00002990
        /*06a8*/ 	.word	0x000000ff
        /*06ac*/ 	.word	0x00000000
        /*06b0*/ 	.short	0x010a
        /*06b2*/ 	.byte	0x05
	.zero		1


	//   ....[93]....
        /*06b4*/ 	.word	0x00002a20
        /*06b8*/ 	.word	0x000000ff
        /*06bc*/ 	.word	0x00000000
        /*06c0*/ 	.short	0x010a
        /*06c2*/ 	.byte	0x05
	.zero		1


	//   ....[94]....
        /*06c4*/ 	.word	0x00002ab0
        /*06c8*/ 	.word	0x000000ff
        /*06cc*/ 	.word	0x00000000
        /*06d0*/ 	.short	0x010a
        /*06d2*/ 	.byte	0x05
	.zero		1


	//   ....[95]....
        /*06d4*/ 	.word	0x00002b40
        /*06d8*/ 	.word	0x000000ff
        /*06dc*/ 	.word	0x00000000
        /*06e0*/ 	.short	0x010a
        /*06e2*/ 	.byte	0x05
	.zero		1


	//   ....[96]....
        /*06e4*/ 	.word	0x00002bd0
        /*06e8*/ 	.word	0x000000ff
        /*06ec*/ 	.word	0x00000000
        /*06f0*/ 	.short	0x010a
        /*06f2*/ 	.byte	0x05
	.zero		1


	//   ....[97]....
        /*06f4*/ 	.word	0x00002c60
        /*06f8*/ 	.word	0x000000ff
        /*06fc*/ 	.word	0x00000000
        /*0700*/ 	.short	0x010a
        /*0702*/ 	.byte	0x05
	.zero		1


	//   ....[98]....
        /*0704*/ 	.word	0x00002cf0
        /*0708*/ 	.word	0x000000ff
        /*070c*/ 	.word	0x00000000
        /*0710*/ 	.short	0x010a
        /*0712*/ 	.byte	0x05
	.zero		1


	//   ....[99]....
        /*0714*/ 	.word	0x00002d80
        /*0718*/ 	.word	0x000000ff
        /*071c*/ 	.word	0x00000000
        /*0720*/ 	.short	0x010a
        /*0722*/ 	.byte	0x05
	.zero		1


	//   ....[100]....
        /*0724*/ 	.word	0x00002e10
        /*0728*/ 	.word	0x000000ff
        /*072c*/ 	.word	0x00000000
        /*0730*/ 	.short	0x010a
        /*0732*/ 	.byte	0x05
	.zero		1


	//   ....[101]....
        /*0734*/ 	.word	0x00002ea0
        /*0738*/ 	.word	0x000000ff
        /*073c*/ 	.word	0x00000000
        /*0740*/ 	.short	0x010a
        /*0742*/ 	.byte	0x05
	.zero		1


	//   ....[102]....
        /*0744*/ 	.word	0x00002f30
        /*0748*/ 	.word	0x000000ff
        /*074c*/ 	.word	0x00000000
        /*0750*/ 	.short	0x010a
        /*0752*/ 	.byte	0x05
	.zero		1


	//   ....[103]....
        /*0754*/ 	.word	0x00002fc0
        /*0758*/ 	.word	0x000000ff
        /*075c*/ 	.word	0x00000000
        /*0760*/ 	.short	0x010a
        /*0762*/ 	.byte	0x05
	.zero		1


	//   ....[104]....
        /*0764*/ 	.word	0x00003050
        /*0768*/ 	.word	0x000000ff
        /*076c*/ 	.word	0x00000000
        /*0770*/ 	.short	0x010a
        /*0772*/ 	.byte	0x05
	.zero		1


	//   ....[105]....
        /*0774*/ 	.word	0x000030e0
        /*0778*/ 	.word	0x000000ff
        /*077c*/ 	.word	0x00000000
        /*0780*/ 	.short	0x010a
        /*0782*/ 	.byte	0x05
	.zero		1


	//   ....[106]....
        /*0784*/ 	.word	0x00003170
        /*0788*/ 	.word	0x000000ff
        /*078c*/ 	.word	0x00000000
        /*0790*/ 	.short	0x010a
        /*0792*/ 	.byte	0x05
	.zero		1


	//   ....[107]....
        /*0794*/ 	.word	0x00003200
        /*0798*/ 	.word	0x000000ff
        /*079c*/ 	.word	0x00000000
        /*07a0*/ 	.short	0x010a
        /*07a2*/ 	.byte	0x05
	.zero		1


	//   ....[108]....
        /*07a4*/ 	.word	0x00003290
        /*07a8*/ 	.word	0x000000ff
        /*07ac*/ 	.word	0x00000000
        /*07b0*/ 	.short	0x010a
        /*07b2*/ 	.byte	0x05
	.zero		1


	//   ....[109]....
        /*07b4*/ 	.word	0x00003320
        /*07b8*/ 	.word	0x000000ff
        /*07bc*/ 	.word	0x00000000
        /*07c0*/ 	.short	0x010a
        /*07c2*/ 	.byte	0x05
	.zero		1


	//   ....[110]....
        /*07c4*/ 	.word	0x000033b0
        /*07c8*/ 	.word	0x000000ff
        /*07cc*/ 	.word	0x00000000
        /*07d0*/ 	.short	0x010a
        /*07d2*/ 	.byte	0x05
	.zero		1


	//   ....[111]....
        /*07d4*/ 	.word	0x00003450
        /*07d8*/ 	.word	0x00000000
        /*07dc*/ 	.word	0x00000000
        /*07e0*/ 	.short	0x010a
        /*07e2*/ 	.byte	0xff
	.zero		1


	//   ....[112]....
        /*07e4*/ 	.word	0x00003570
        /*07e8*/ 	.word	0x00000000
        /*07ec*/ 	.word	0x00000230
        /*07f0*/ 	.short	0x010a
        /*07f2*/ 	.byte	0xff
	.zero		1


	//   ....[113]....
        /*07f4*/ 	.word	0x000035d0
        /*07f8*/ 	.word	0x00000004
        /*07fc*/ 	.word	0x00000000
        /*0800*/ 	.short	0x0101
        /*0802*/ 	.byte	0xff
	.zero		1


	//   ....[114]....
        /*0804*/ 	.word	0x000035f0
        /*0808*/ 	.word	0x000000ff
        /*080c*/ 	.word	0x000001e0
        /*0810*/ 	.short	0x010a
        /*0812*/ 	.byte	0x05
	.zero		1


	//   ....[115]....
        /*0814*/ 	.word	0x00003710
        /*0818*/ 	.word	0x00000000
        /*081c*/ 	.word	0x000001d0
        /*0820*/ 	.short	0x010a
        /*0822*/ 	.byte	0xff
	.zero		1


	//   ....[116]....
        /*0824*/ 	.word	0x00003820
        /*0828*/ 	.word	0x00000000
        /*082c*/ 	.word	0x00000000
        /*0830*/ 	.short	0x0101
        /*0832*/ 	.byte	0xff
	.zero		1


	//   ....[117]....
        /*0834*/ 	.word	0x000038b0
        /*0838*/ 	.word	0x000000ff
        /*083c*/ 	.word	0x000001e0
        /*0840*/ 	.short	0x0106
        /*0842*/ 	.byte	0x05
	.zero		1


	//   ....[118]....
        /*0844*/ 	.word	0x000038d0
        /*0848*/ 	.word	0x000000ff
        /*084c*/ 	.word	0x000001e0
        /*0850*/ 	.short	0x010a
        /*0852*/ 	.byte	0x05
	.zero		1


	//   ....[119]....
        /*0854*/ 	.word	0x00003960
        /*0858*/ 	.word	0x000000ff
        /*085c*/ 	.word	0x000001e0
        /*0860*/ 	.short	0x0106
        /*0862*/ 	.byte	0x04
	.zero		1


	//   ....[120]....
        /*0864*/ 	.word	0x000039a0
        /*0868*/ 	.word	0x00000000
        /*086c*/ 	.word	0x000001e0
        /*0870*/ 	.short	0x010a
        /*0872*/ 	.byte	0xff
	.zero		1


	//   ....[121]....
        /*0874*/ 	.word	0x00003e90
        /*0878*/ 	.word	0x00000000
        /*087c*/ 	.word	0x000001d0
        /*0880*/ 	.short	0x010a
        /*0882*/ 	.byte	0xff
	.zero		1


	//   ....[122]....
        /*0884*/ 	.word	0x00003f90
        /*0888*/ 	.word	0x00000003
        /*088c*/ 	.word	0x00000000
        /*0890*/ 	.short	0x0101
        /*0892*/ 	.byte	0xff
	.zero		1


	//   ....[123]....
        /*0894*/ 	.word	0x00003fa0
        /*0898*/ 	.word	0x000000ff
        /*089c*/ 	.word	0x00000000
        /*08a0*/ 	.short	0x010a
        /*08a2*/ 	.byte	0x04
	.zero		1


	//   ....[124]....
        /*08a4*/ 	.word	0x00004020
        /*08a8*/ 	.word	0x000000ff
        /*08ac*/ 	.word	0x00000210
        /*08b0*/ 	.short	0x010a
        /*08b2*/ 	.byte	0x08
	.zero		1


	//   ....[125]....
        /*08b4*/ 	.word	0x00004100
        /*08b8*/ 	.word	0x000000ff
        /*08bc*/ 	.word	0x00000000
        /*08c0*/ 	.short	0x010a
        /*08c2*/ 	.byte	0x07
	.zero		1


	//   ....[126]....
        /*08c4*/ 	.word	0x00004240
        /*08c8*/ 	.word	0x000000ff
        /*08cc*/ 	.word	0x00000000
        /*08d0*/ 	.short	0x010a
        /*08d2*/ 	.byte	0x04
	.zero		1


	//   ....[127]....
        /*08d4*/ 	.word	0x00004430
        /*08d8*/ 	.word	0x000000ff
        /*08dc*/ 	.word	0x00000000
        /*08e0*/ 	.short	0x010a
        /*08e2*/ 	.byte	0x05
	.zero		1


	//   ....[128]....
        /*08e4*/ 	.word	0x000044c0
        /*08e8*/ 	.word	0x000000ff
        /*08ec*/ 	.word	0x00000000
        /*08f0*/ 	.short	0x010a
        /*08f2*/ 	.byte	0x05
	.zero		1


	//   ....[129]....
        /*08f4*/ 	.word	0x00004550
        /*08f8*/ 	.word	0x000000ff
        /*08fc*/ 	.word	0x00000000
        /*0900*/ 	.short	0x010a
        /*0902*/ 	.byte	0x05
	.zero		1


	//   ....[130]....
        /*0904*/ 	.word	0x000045e0
        /*0908*/ 	.word	0x000000ff
        /*090c*/ 	.word	0x00000000
        /*0910*/ 	.short	0x010a
        /*0912*/ 	.byte	0x07
	.zero		1


	//   ....[131]....
        /*0914*/ 	.word	0x00004a20
        /*0918*/ 	.word	0x00000000
        /*091c*/ 	.word	0x000001d0
        /*0920*/ 	.short	0x010a
        /*0922*/ 	.byte	0xff
	.zero		1


	//   ....[132]....
        /*0924*/ 	.word	0x00004b10
        /*0928*/ 	.word	0x00000000
        /*092c*/ 	.word	0x00000000
        /*0930*/ 	.short	0x0101
        /*0932*/ 	.byte	0xff
	.zero		1


	//   ....[133]....
        /*0934*/ 	.word	0x00004e30
        /*0938*/ 	.word	0x000000ff
        /*093c*/ 	.word	0x000001c8
        /*0940*/ 	.short	0x010a
        /*0942*/ 	.byte	0x06
	.zero		1


	//   ....[134]....
        /*0944*/ 	.word	0x00004fb0
        /*0948*/ 	.word	0x000000ff
        /*094c*/ 	.word	0x000001b8
        /*0950*/ 	.short	0x010a
        /*0952*/ 	.byte	0x06
	.zero		1


	//   ....[135]....
        /*0954*/ 	.word	0x000052e0
        /*0958*/ 	.word	0x000000ff
        /*095c*/ 	.word	0x000001b0
        /*0960*/ 	.short	0x010b
        /*0962*/ 	.byte	0x06
	.zero		1


	//   ....[136]....
        /*0964*/ 	.word	0x00005300
        /*0968*/ 	.word	0x000000ff
        /*096c*/ 	.word	0x00000000
        /*0970*/ 	.short	0x0101
        /*0972*/ 	.byte	0x25
	.zero		1


	//   ....[137]....
        /*0974*/ 	.word	0x00005340
        /*0978*/ 	.word	0x00000000
        /*097c*/ 	.word	0x000001b8
        /*0980*/ 	.short	0x010a
        /*0982*/ 	.byte	0xff
	.zero		1


	//   ....[138]....
        /*0984*/ 	.word	0x000056a0
        /*0988*/ 	.word	0x00000000
        /*098c*/ 	.word	0x000001d0
        /*0990*/ 	.short	0x010a
        /*0992*/ 	.byte	0xff
	.zero		1


	//   ....[139]....
        /*0994*/ 	.word	0x000057b0
        /*0998*/ 	.word	0x00000000
        /*099c*/ 	.word	0x00000000
        /*09a0*/ 	.short	0x0101
        /*09a2*/ 	.byte	0xff
	.zero		1


	//   ....[140]....
        /*09a4*/ 	.word	0x00006160
        /*09a8*/ 	.word	0x000000ff
        /*09ac*/ 	.word	0x000001b0
        /*09b0*/ 	.short	0x010a
        /*09b2*/ 	.byte	0x2b
	.zero		1


	//   ....[141]....
        /*09b4*/ 	.word	0x00006180
        /*09b8*/ 	.word	0x0000005c
        /*09bc*/ 	.word	0x000001f0
        /*09c0*/ 	.short	0x010a
        /*09c2*/ 	.byte	0xff
	.zero		1


	//   ....[142]....
        /*09c4*/ 	.word	0x000062d0
        /*09c8*/ 	.word	0x000000ff
        /*09cc*/ 	.word	0x000001b0
        /*09d0*/ 	.short	0x010a
        /*09d2*/ 	.byte	0x2b
	.zero		1


	//   ....[143]....
        /*09d4*/ 	.word	0x000063b0
        /*09d8*/ 	.word	0x000000ff
        /*09dc*/ 	.word	0x00000000
        /*09e0*/ 	.short	0x0101
        /*09e2*/ 	.byte	0x04
	.zero		1


	//   ....[144]....
        /*09e4*/ 	.word	0x00006410
        /*09e8*/ 	.word	0x0000005c
        /*09ec*/ 	.word	0x000001f0
        /*09f0*/ 	.short	0x010a
        /*09f2*/ 	.byte	0xff
	.zero		1


	//   ....[145]....
        /*09f4*/ 	.word	0x000067e0
        /*09f8*/ 	.word	0x000000ff
        /*09fc*/ 	.word	0x00000000
        /*0a00*/ 	.short	0x0101
        /*0a02*/ 	.byte	0x05
	.zero		1


	//   ....[146]....
        /*0a04*/ 	.word	0x00007070
        /*0a08*/ 	.word	0x00000003
        /*0a0c*/ 	.word	0x00000240
        /*0a10*/ 	.short	0x010a
        /*0a12*/ 	.byte	0xff
	.zero		1


	//   ....[147]....
        /*0a14*/ 	.word	0x000070d0
        /*0a18*/ 	.word	0x00000002
        /*0a1c*/ 	.word	0x000000d8
        /*0a20*/ 	.short	0x010a
        /*0a22*/ 	.byte	0xff
	.zero		1


	//   ....[148]....
        /*0a24*/ 	.word	0x00007130
        /*0a28*/ 	.word	0x00000002
        /*0a2c*/ 	.word	0x000000d8
        /*0a30*/ 	.short	0x010a
        /*0a32*/ 	.byte	0xff
	.zero		1


	//   ....[149]....
        /*0a34*/ 	.word	0x00007180
        /*0a38*/ 	.word	0x00000002
        /*0a3c*/ 	.word	0x000001d0
        /*0a40*/ 	.short	0x010a
        /*0a42*/ 	.byte	0xff
	.zero		1


	//   ....[150]....
        /*0a44*/ 	.word	0x000071e0
        /*0a48*/ 	.word	0x00000000
        /*0a4c*/ 	.word	0x00000000
        /*0a50*/ 	.short	0x010a
        /*0a52*/ 	.byte	0xff
	.zero		1


	//   ....[151]....
        /*0a54*/ 	.word	0x00007240
        /*0a58*/ 	.word	0x00000000
        /*0a5c*/ 	.word	0x00000000
        /*0a60*/ 	.short	0x010a
        /*0a62*/ 	.byte	0xff
	.zero		1


	//   ....[152]....
        /*0a64*/ 	.word	0x000072a0
        /*0a68*/ 	.word	0x00000000
        /*0a6c*/ 	.word	0x00000000
        /*0a70*/ 	.short	0x010a
        /*0a72*/ 	.byte	0xff
	.zero		1


	//   ....[153]....
        /*0a74*/ 	.word	0x00007300
        /*0a78*/ 	.word	0x00000000
        /*0a7c*/ 	.word	0x00000000
        /*0a80*/ 	.short	0x010a
        /*0a82*/ 	.byte	0xff
	.zero		1


	//   ....[154]....
        /*0a84*/ 	.word	0x00007360
        /*0a88*/ 	.word	0x00000000
        /*0a8c*/ 	.word	0x00000000
        /*0a90*/ 	.short	0x010a
        /*0a92*/ 	.byte	0xff
	.zero		1


	//   ....[155]....
        /*0a94*/ 	.word	0x000073c0
        /*0a98*/ 	.word	0x00000000
        /*0a9c*/ 	.word	0x00000000
        /*0aa0*/ 	.short	0x010a
        /*0aa2*/ 	.byte	0xff
	.zero		1


	//   ....[156]....
        /*0aa4*/ 	.word	0x00007420
        /*0aa8*/ 	.word	0x00000000
        /*0aac*/ 	.word	0x00000000
        /*0ab0*/ 	.short	0x010a
        /*0ab2*/ 	.byte	0xff
	.zero		1


	//   ....[157]....
        /*0ab4*/ 	.word	0x00007480
        /*0ab8*/ 	.word	0x00000000
        /*0abc*/ 	.word	0x00000000
        /*0ac0*/ 	.short	0x010a
        /*0ac2*/ 	.byte	0xff
	.zero		1


	//   ....[158]....
        /*0ac4*/ 	.word	0x000074e0
        /*0ac8*/ 	.word	0x00000000
        /*0acc*/ 	.word	0x00000000
        /*0ad0*/ 	.short	0x010a
        /*0ad2*/ 	.byte	0xff
	.zero		1


	//   ....[159]....
        /*0ad4*/ 	.word	0x00007540
        /*0ad8*/ 	.word	0x00000000
        /*0adc*/ 	.word	0x00000000
        /*0ae0*/ 	.short	0x010a
        /*0ae2*/ 	.byte	0xff
	.zero		1


	//   ....[160]....
        /*0ae4*/ 	.word	0x000075a0
        /*0ae8*/ 	.word	0x00000000
        /*0aec*/ 	.word	0x00000000
        /*0af0*/ 	.short	0x010a
        /*0af2*/ 	.byte	0xff
	.zero		1


	//   ....[161]....
        /*0af4*/ 	.word	0x00007600
        /*0af8*/ 	.word	0x00000000
        /*0afc*/ 	.word	0x00000000
        /*0b00*/ 	.short	0x010a
        /*0b02*/ 	.byte	0xff
	.zero		1


	//   ....[162]....
        /*0b04*/ 	.word	0x00007660
        /*0b08*/ 	.word	0x00000000
        /*0b0c*/ 	.word	0x00000000
        /*0b10*/ 	.short	0x010a
        /*0b12*/ 	.byte	0xff
	.zero		1


	//   ....[163]....
        /*0b14*/ 	.word	0x000076c0
        /*0b18*/ 	.word	0x00000000
        /*0b1c*/ 	.word	0x00000000
        /*0b20*/ 	.short	0x010a
        /*0b22*/ 	.byte	0xff
	.zero		1


	//   ....[164]....
        /*0b24*/ 	.word	0x00007720
        /*0b28*/ 	.word	0x00000000
        /*0b2c*/ 	.word	0x00000000
        /*0b30*/ 	.short	0x010a
        /*0b32*/ 	.byte	0xff
	.zero		1


	//   ....[165]....
        /*0b34*/ 	.word	0x00007780
        /*0b38*/ 	.word	0x00000000
        /*0b3c*/ 	.word	0x00000000
        /*0b40*/ 	.short	0x010a
        /*0b42*/ 	.byte	0xff
	.zero		1


	//   ....[166]....
        /*0b44*/ 	.word	0x000077e0
        /*0b48*/ 	.word	0x00000000
        /*0b4c*/ 	.word	0x00000000
        /*0b50*/ 	.short	0x010a
        /*0b52*/ 	.byte	0xff
	.zero		1


	//   ....[167]....
        /*0b54*/ 	.word	0x00007840
        /*0b58*/ 	.word	0x00000000
        /*0b5c*/ 	.word	0x00000000
        /*0b60*/ 	.short	0x010a
        /*0b62*/ 	.byte	0xff
	.zero		1


	//   ....[168]....
        /*0b64*/ 	.word	0x000078a0
        /*0b68*/ 	.word	0x00000000
        /*0b6c*/ 	.word	0x00000000
        /*0b70*/ 	.short	0x010a
        /*0b72*/ 	.byte	0xff
	.zero		1


	//   ....[169]....
        /*0b74*/ 	.word	0x00007900
        /*0b78*/ 	.word	0x00000000
        /*0b7c*/ 	.word	0x00000000
        /*0b80*/ 	.short	0x010a
        /*0b82*/ 	.byte	0xff
	.zero		1


	//   ....[170]....
        /*0b84*/ 	.word	0x00007960
        /*0b88*/ 	.word	0x00000000
        /*0b8c*/ 	.word	0x00000000
        /*0b90*/ 	.short	0x010a
        /*0b92*/ 	.byte	0xff
	.zero		1


	//   ....[171]....
        /*0b94*/ 	.word	0x000079c0
        /*0b98*/ 	.word	0x00000000
        /*0b9c*/ 	.word	0x00000000
        /*0ba0*/ 	.short	0x010a
        /*0ba2*/ 	.byte	0xff
	.zero		1


	//   ....[172]....
        /*0ba4*/ 	.word	0x00007a20
        /*0ba8*/ 	.word	0x00000000
        /*0bac*/ 	.word	0x00000000
        /*0bb0*/ 	.short	0x010a
        /*0bb2*/ 	.byte	0xff
	.zero		1


	//   ....[173]....
        /*0bb4*/ 	.word	0x00007a80
        /*0bb8*/ 	.word	0x00000000
        /*0bbc*/ 	.word	0x00000000
        /*0bc0*/ 	.short	0x010a
        /*0bc2*/ 	.byte	0xff
	.zero		1


	//   ....[174]....
        /*0bc4*/ 	.word	0x00007ae0
        /*0bc8*/ 	.word	0x00000000
        /*0bcc*/ 	.word	0x00000000
        /*0bd0*/ 	.short	0x010a
        /*0bd2*/ 	.byte	0xff
	.zero		1


	//   ....[175]....
        /*0bd4*/ 	.word	0x00007b40
        /*0bd8*/ 	.word	0x00000000
        /*0bdc*/ 	.word	0x00000000
        /*0be0*/ 	.short	0x010a
        /*0be2*/ 	.byte	0xff
	.zero		1


	//   ....[176]....
        /*0be4*/ 	.word	0x00007b90
        /*0be8*/ 	.word	0x00000000
        /*0bec*/ 	.word	0x00000230
        /*0bf0*/ 	.short	0x010a
        /*0bf2*/ 	.byte	0xff
	.zero		1


	//   ....[177]....
        /*0bf4*/ 	.word	0x00007bf0
        /*0bf8*/ 	.word	0x00000000
        /*0bfc*/ 	.word	0x000001e0
        /*0c00*/ 	.short	0x010a
        /*0c02*/ 	.byte	0xff
	.zero		1


	//   ....[178]....
        /*0c04*/ 	.word	0x00007c40
        /*0c08*/ 	.word	0x00000000
        /*0c0c*/ 	.word	0x000001d0
        /*0c10*/ 	.short	0x010a
        /*0c12*/ 	.byte	0xff
	.zero		1


	//   ....[179]....
        /*0c14*/ 	.word	0x00007ca0
        /*0c18*/ 	.word	0x00000000
        /*0c1c*/ 	.word	0x000001e0
        /*0c20*/ 	.short	0x010a
        /*0c22*/ 	.byte	0xff
	.zero		1


	//   ....[180]....
        /*0c24*/ 	.word	0x00007cf0
        /*0c28*/ 	.word	0x00000000
        /*0c2c*/ 	.word	0x000001d0
        /*0c30*/ 	.short	0x010a
        /*0c32*/ 	.byte	0xff
	.zero		1


	//   ....[181]....
        /*0c34*/ 	.word	0x00007d50
        /*0c38*/ 	.word	0x00000003
        /*0c3c*/ 	.word	0x00000210
        /*0c40*/ 	.short	0x010a
        /*0c42*/ 	.byte	0xff
	.zero		1


	//   ....[182]....
        /*0c44*/ 	.word	0x00007db0
        /*0c48*/ 	.word	0x00000000
        /*0c4c*/ 	.word	0x00000000
        /*0c50*/ 	.short	0x010a
        /*0c52*/ 	.byte	0xff
	.zero		1


	//   ....[183]....
        /*0c54*/ 	.word	0x00007e10
        /*0c58*/ 	.word	0x00000000
        /*0c5c*/ 	.word	0x00000000
        /*0c60*/ 	.short	0x010a
        /*0c62*/ 	.byte	0xff
	.zero		1


	//   ....[184]....
        /*0c64*/ 	.word	0x00007e70
        /*0c68*/ 	.word	0x00000000
        /*0c6c*/ 	.word	0x00000000
        /*0c70*/ 	.short	0x010a
        /*0c72*/ 	.byte	0xff
	.zero		1


	//   ....[185]....
        /*0c74*/ 	.word	0x00007ed0
        /*0c78*/ 	.word	0x00000000
        /*0c7c*/ 	.word	0x00000000
        /*0c80*/ 	.short	0x010a
        /*0c82*/ 	.byte	0xff
	.zero		1


	//   ....[186]....
        /*0c84*/ 	.word	0x00007f30
        /*0c88*/ 	.word	0x00000000
        /*0c8c*/ 	.word	0x00000000
        /*0c90*/ 	.short	0x010a
        /*0c92*/ 	.byte	0xff
	.zero		1


	//   ....[187]....
        /*0c94*/ 	.word	0x00007f80
        /*0c98*/ 	.word	0x00000000
        /*0c9c*/ 	.word	0x000001d0
        /*0ca0*/ 	.short	0x010a
        /*0ca2*/ 	.byte	0xff
	.zero		1


	//   ....[188]....
        /*0ca4*/ 	.word	0x00007fe0
        /*0ca8*/ 	.word	0x00000000
        /*0cac*/ 	.word	0x000001c8
        /*0cb0*/ 	.short	0x010a
        /*0cb2*/ 	.byte	0xff
	.zero		1


	//   ....[189]....
        /*0cb4*/ 	.word	0x00008040
        /*0cb8*/ 	.word	0x00000003
        /*0cbc*/ 	.word	0x000001b8
        /*0cc0*/ 	.short	0x010a
        /*0cc2*/ 	.byte	0xff
	.zero		1


	//   ....[190]....
        /*0cc4*/ 	.word	0x00008090
        /*0cc8*/ 	.word	0x00000000
        /*0ccc*/ 	.word	0x000001d0
        /*0cd0*/ 	.short	0x010a
        /*0cd2*/ 	.byte	0xff
	.zero		1


	//   ....[191]....
        /*0cd4*/ 	.word	0x000080f0
        /*0cd8*/ 	.word	0x00000000
        /*0cdc*/ 	.word	0x000001b0
        /*0ce0*/ 	.short	0x010a
        /*0ce2*/ 	.byte	0xff
	.zero		1


	//   ....[192]....
        /*0ce4*/ 	.word	0x00008140
        /*0ce8*/ 	.word	0x0000005c
        /*0cec*/ 	.word	0x000001f0
        /*0cf0*/ 	.short	0x010a
        /*0cf2*/ 	.byte	0xff
	.zero		1


	//----- nvinfo : EIATTR_NUM_MBARRIERS
	.align		4
.L_47:
        /*0cf4*/ 	.byte	0x03, 0x38
        /*0cf6*/ 	.short	0x004a


	//----- nvinfo : EIATTR_EXIT_INSTR_OFFSETS
	.align		4
        /*0cf8*/ 	.byte	0x04, 0x1c
        /*0cfa*/ 	.short	(.L_49 - .L_48)


	//   ....[0]....
.L_48:
        /*0cfc*/ 	.word	0x00003480


	//   ....[1]....
        /*0d00*/ 	.word	0x00003970


	//   ....[2]....
        /*0d04*/ 	.word	0x000039d0


	//   ....[3]....
        /*0d08*/ 	.word	0x00004840


	//   ....[4]....
        /*0d0c*/ 	.word	0x00005370


	//   ....[5]....
        /*0d10*/ 	.word	0x000053b0


	//   ....[6]....
        /*0d14*/ 	.word	0x00007060


	//----- nvinfo : EIATTR_MAX_THREADS
	.align		4
.L_49:
        /*0d18*/ 	.byte	0x04, 0x05
        /*0d1a*/ 	.short	(.L_51 - .L_50)
.L_50:
        /*0d1c*/ 	.word	0x00000100
        /*0d20*/ 	.word	0x00000001
        /*0d24*/ 	.word	0x00000001


	//----- nvinfo : EIATTR_CRS_STACK_SIZE
	.align		4
.L_51:
        /*0d28*/ 	.byte	0x04, 0x1e
        /*0d2a*/ 	.short	(.L_53 - .L_52)
.L_52:
        /*0d2c*/ 	.word	0x00000000


	//----- nvinfo : EIATTR_CBANK_PARAM_SIZE
	.align		4
.L_53:
        /*0d30*/ 	.byte	0x03, 0x19
        /*0d32*/ 	.short	0x0800


	//----- nvinfo : EIATTR_PARAM_CBANK
	.align		4
        /*0d34*/ 	.byte	0x04, 0x0a
        /*0d36*/ 	.short	(.L_55 - .L_54)
	.align		4
.L_54:
        /*0d38*/ 	.word	index@(.nv.constant0._ZN7cutlass13device_kernelINS_4gemm6kernel13GemmUniversalIN4cute5tupleIJiiiiEEENS1_10collective13CollectiveMmaINS1_35MainloopSm100TmaUmmaWarpSpecializedILi27ELi2ELi4ENS5_IJNS4_1CILi1EEESB_SB_EEEEENS5_IJNSA_ILi64EEESE_SE_EEENS_12float_e5m2_tENS5_IJSB_llEEENS_12float_e4m3_tENS5_IJlSB_lEEENS4_8TiledMMAINS4_8MMA_AtomIJNS4_10MMA_TraitsINS4_19SM100_MMA_F8F6F4_SSEJSG_SI_fSE_SE_NS4_17integral_constantINS4_4UMMA5MajorELSQ_1EEENSO_ISQ_LSQ_0EEENSO_INSP_7ScaleInELST_0EEESU_EEEEEENS4_6LayoutISC_NS5_IJNSA_ILi0EEESY_SY_EEEEENS5_IJNS4_10UnderscoreES11_S11_EEEEENS4_13SM90_TMA_LOADENS4_14ComposedLayoutINS4_7SwizzleILi2ELi4ELi3EEENS4_18smem_ptr_flag_bitsILi8EEENSX_INS5_IJSE_NSA_ILi8EEEEEENS5_IJSB_SE_EEEEEEEvNS4_8identityES14_NS15_IS17_S19_NSX_INS5_IJS1A_SE_EEENS5_IJSE_SB_EEEEEEEvS1F_EENS_8epilogue10collective18CollectiveEpilogueINS1L_23Sm100TmaWarpSpecializedILi1ELi1ELi32ELb0ELb0EEEJSF_NS5_IJNSX_ISE_SB_EES1Q_EEESG_SJ_SG_SJ_NS1L_6fusion15FusionCallbacksIS1P_NS1S_17LinearCombinationISG_fSG_fLNS_15FloatRoundStyleE2EEESF_S1R_JEEENS4_5SM1004TMEM4LOAD26SM100_TMEM_LOAD_16dp32b32xES14_S1J_NS4_39AutoVectorizingCopyWithAssumedAlignmentILi128EEENS4_14SM90_TMA_STOREES1J_S23_S23_EEEvvEEEEvNT_6ParamsE)
        /*0d3c*/ 	.short	0x0380
        /*0d3e*/ 	.short	0x0800


	//----- nvinfo : EIATTR_SW_WAR
	.align		4
.L_55:
        /*0d40*/ 	.byte	0x04, 0x36
        /*0d42*/ 	.short	(.L_57 - .L_56)
.L_56:
        /*0d44*/ 	.word	0x00000008
.L_57:


//--------------------- .nv.callgraph             --------------------------
	.section	.nv.callgraph,"",@"SHT_CUDA_CALLGRAPH"
	.align	4
	.sectionentsize	8
	.align		4
        /*0000*/ 	.word	0x00000000
	.align		4
        /*0004*/ 	.word	0xffffffff
	.align		4
        /*0008*/ 	.word	index@(_ZN7cutlass13device_kernelINS_4gemm6kernel13GemmUniversalIN4cute5tupleIJiiiiEEENS1_10collective13CollectiveMmaINS1_35MainloopSm100TmaUmmaWarpSpecializedILi27ELi2ELi4ENS5_IJNS4_1CILi1EEESB_SB_EEEEENS5_IJNSA_ILi64EEESE_SE_EEENS_12float_e5m2_tENS5_IJSB_llEEENS_12float_e4m3_tENS5_IJlSB_lEEENS4_8TiledMMAINS4_8MMA_AtomIJNS4_10MMA_TraitsINS4_19SM100_MMA_F8F6F4_SSEJSG_SI_fSE_SE_NS4_17integral_constantINS4_4UMMA5MajorELSQ_1EEENSO_ISQ_LSQ_0EEENSO_INSP_7ScaleInELST_0EEESU_EEEEEENS4_6LayoutISC_NS5_IJNSA_ILi0EEESY_SY_EEEEENS5_IJNS4_10UnderscoreES11_S11_EEEEENS4_13SM90_TMA_LOADENS4_14ComposedLayoutINS4_7SwizzleILi2ELi4ELi3EEENS4_18smem_ptr_flag_bitsILi8EEENSX_INS5_IJSE_NSA_ILi8EEEEEENS5_IJSB_SE_EEEEEEEvNS4_8identityES14_NS15_IS17_S19_NSX_INS5_IJS1A_SE_EEENS5_IJSE_SB_EEEEEEEvS1F_EENS_8epilogue10collective18CollectiveEpilogueINS1L_23Sm100TmaWarpSpecializedILi1ELi1ELi32ELb0ELb0EEEJSF_NS5_IJNSX_ISE_SB_EES1Q_EEESG_SJ_SG_SJ_NS1L_6fusion15FusionCallbacksIS1P_NS1S_17LinearCombinationISG_fSG_fLNS_15FloatRoundStyleE2EEESF_S1R_JEEENS4_5SM1004TMEM4LOAD26SM100_TMEM_LOAD_16dp32b32xES14_S1J_NS4_39AutoVectorizingCopyWithAssumedAlignmentILi128EEENS4_14SM90_TMA_STOREES1J_S23_S23_EEEvvEEEEvNT_6ParamsE)
	.align		4
        /*000c*/ 	.word	index@(__assertfail)
	.align		4
        /*0010*/ 	.word	0x00000000
	.align		4
        /*0014*/ 	.word	0xfffffffe
	.align		4
        /*0018*/ 	.word	0x00000000
	.align		4
        /*001c*/ 	.word	0xfffffffd
	.align		4
        /*0020*/ 	.word	0x00000000
	.align		4
        /*0024*/ 	.word	0xfffffffc


//--------------------- .nv.constant4             --------------------------
	.section	.nv.constant4,"a",@progbits
	.align	8
	.align		8
.nv.constant4:
        /*0000*/ 	.dword	__assertfail
	.align		8
        /*0008*/ 	.dword	__unnamed_1
	.align		8
        /*0010*/ 	.dword	__unnamed_2
	.align		8
        /*0018*/ 	.dword	_ZN40_INTERNAL_8a107880_4_k_cu_1704d579_254424cuda3std3__45__cpo5beginE
	.align		8
        /*0020*/ 	.dword	_ZN40_INTERNAL_8a107880_4_k_cu_1704d579_254424cuda3std3__45__cpo3endE
	.align		8
        /*0028*/ 	.dword	_ZN40_INTERNAL_8a107880_4_k_cu_1704d579_254424cuda3std3__45__cpo6cbeginE
	.align		8
        /*0030*/ 	.dword	_ZN40_INTERNAL_8a107880_4_k_cu_1704d579_254424cuda3std3__45__cpo4cendE
	.align		8
        /*0038*/ 	.dword	_ZN40_INTERNAL_8a107880_4_k_cu_1704d579_254424cuda3std3__442_GLOBAL__N__8a107880_4_k_cu_1704d579_254426ignoreE
	.align		8
        /*0040*/ 	.dword	_ZN40_INTERNAL_8a107880_4_k_cu_1704d579_254424cuda3std3__419piecewise_constructE
	.align		8
        /*0048*/ 	.dword	_ZN40_INTERNAL_8a107880_4_k_cu_1704d579_254424cuda3std3__48in_placeE
	.align		8
        /*0050*/ 	.dword	_ZN40_INTERNAL_8a107880_4_k_cu_1704d579_254424cuda3std6ranges3__45__cpo4swapE
	.align		8
        /*0058*/ 	.dword	_ZN40_INTERNAL_8a107880_4_k_cu_1704d579_254424cuda3std6ranges3__45__cpo9iter_moveE
	.align		8
        /*0060*/ 	.dword	_ZN40_INTERNAL_8a107880_4_k_cu_1704d579_254424cute7productE
	.align		8
        /*0068*/ 	.dword	_ZN40_INTERNAL_8a107880_4_k_cu_1704d579_254424cute1_E
	.align		8
        /*0070*/ 	.dword	$str$25
	.align		8
        /*0078*/ 	.dword	$str$26
	.align		8
        /*0080*/ 	.dword	$str$27
	.align		8
        /*0088*/ 	.dword	$str$28


//--------------------- .text._ZN7cutlass13device_kernelINS_4gemm6kernel13GemmUniversalIN4cute5tupleIJiiiiEEENS1_10collective13CollectiveMmaINS1_35MainloopSm100TmaUmmaWarpSpecializedILi27ELi2ELi4ENS5_IJNS4_1CILi1EEESB_SB_EEEEENS5_IJNSA_ILi64EEESE_SE_EEENS_12float_e5m2_tENS5_IJSB_llEEENS_12float_e4m3_tENS5_IJlSB_lEEENS4_8TiledMMAINS4_8MMA_AtomIJNS4_10MMA_TraitsINS4_19SM100_MMA_F8F6F4_SSEJSG_SI_fSE_SE_NS4_17integral_constantINS4_4UMMA5MajorELSQ_1EEENSO_ISQ_LSQ_0EEENSO_INSP_7ScaleInELST_0EEESU_EEEEEENS4_6LayoutISC_NS5_IJNSA_ILi0EEESY_SY_EEEEENS5_IJNS4_10UnderscoreES11_S11_EEEEENS4_13SM90_TMA_LOADENS4_14ComposedLayoutINS4_7SwizzleILi2ELi4ELi3EEENS4_18smem_ptr_flag_bitsILi8EEENSX_INS5_IJSE_NSA_ILi8EEEEEENS5_IJSB_SE_EEEEEEEvNS4_8identityES14_NS15_IS17_S19_NSX_INS5_IJS1A_SE_EEENS5_IJSE_SB_EEEEEEEvS1F_EENS_8epilogue10collective18CollectiveEpilogueINS1L_23Sm100TmaWarpSpecializedILi1ELi1ELi32ELb0ELb0EEEJSF_NS5_IJNSX_ISE_SB_EES1Q_EEESG_SJ_SG_SJ_NS1L_6fusion15FusionCallbacksIS1P_NS1S_17LinearCombinationISG_fSG_fLNS_15FloatRoundStyleE2EEESF_S1R_JEEENS4_5SM1004TMEM4LOAD26SM100_TMEM_LOAD_16dp32b32xES14_S1J_NS4_39AutoVectorizingCopyWithAssumedAlignmentILi128EEENS4_14SM90_TMA_STOREES1J_S23_S23_EEEvvEEEEvNT_6ParamsE --------------------------
	.section	.text._ZN7cutlass13device_kernelINS_4gemm6kernel13GemmUniversalIN4cute5tupleIJiiiiEEENS1_10collective13CollectiveMmaINS1_35MainloopSm100TmaUmmaWarpSpecializedILi27ELi2ELi4ENS5_IJNS4_1CILi1EEESB_SB_EEEEENS5_IJNSA_ILi64EEESE_SE_EEENS_12float_e5m2_tENS5_IJSB_llEEENS_12float_e4m3_tENS5_IJlSB_lEEENS4_8TiledMMAINS4_8MMA_AtomIJNS4_10MMA_TraitsINS4_19SM100_MMA_F8F6F4_SSEJSG_SI_fSE_SE_NS4_17integral_constantINS4_4UMMA5MajorELSQ_1EEENSO_ISQ_LSQ_0EEENSO_INSP_7ScaleInELST_0EEESU_EEEEEENS4_6LayoutISC_NS5_IJNSA_ILi0EEESY_SY_EEEEENS5_IJNS4_10UnderscoreES11_S11_EEEEENS4_13SM90_TMA_LOADENS4_14ComposedLayoutINS4_7SwizzleILi2ELi4ELi3EEENS4_18smem_ptr_flag_bitsILi8EEENSX_INS5_IJSE_NSA_ILi8EEEEEENS5_IJSB_SE_EEEEEEEvNS4_8identityES14_NS15_IS17_S19_NSX_INS5_IJS1A_SE_EEENS5_IJSE_SB_EEEEEEEvS1F_EENS_8epilogue10collective18CollectiveEpilogueINS1L_23Sm100TmaWarpSpecializedILi1ELi1ELi32ELb0ELb0EEEJSF_NS5_IJNSX_ISE_SB_EES1Q_EEESG_SJ_SG_SJ_NS1L_6fusion15FusionCallbacksIS1P_NS1S_17LinearCombinationISG_fSG_fLNS_15FloatRoundStyleE2EEESF_S1R_JEEENS4_5SM1004TMEM4LOAD26SM100_TMEM_LOAD_16dp32b32xES14_S1J_NS4_39AutoVectorizingCopyWithAssumedAlignmentILi128EEENS4_14SM90_TMA_STOREES1J_S23_S23_EEEvvEEEEvNT_6ParamsE,"ax",@progbits
	.align	128
.text._ZN7cutlass13device_kernelINS_4gemm6kernel13GemmUniversalIN4cute5tupleIJiiiiEEENS1_10collective13CollectiveMmaINS1_35MainloopSm100TmaUmmaWarpSpecializedILi27ELi2ELi4ENS5_IJNS4_1CILi1EEESB_SB_EEEEENS5_IJNSA_ILi64EEESE_SE_EEENS_12float_e5m2_tENS5_IJSB_llEEENS_12float_e4m3_tENS5_IJlSB_lEEENS4_8TiledMMAINS4_8MMA_AtomIJNS4_10MMA_TraitsINS4_19SM100_MMA_F8F6F4_SSEJSG_SI_fSE_SE_NS4_17integral_constantINS4_4UMMA5MajorELSQ_1EEENSO_ISQ_LSQ_0EEENSO_INSP_7ScaleInELST_0EEESU_EEEEEENS4_6LayoutISC_NS5_IJNSA_ILi0EEESY_SY_EEEEENS5_IJNS4_10UnderscoreES11_S11_EEEEENS4_13SM90_TMA_LOADENS4_14ComposedLayoutINS4_7SwizzleILi2ELi4ELi3EEENS4_18smem_ptr_flag_bitsILi8EEENSX_INS5_IJSE_NSA_ILi8EEEEEENS5_IJSB_SE_EEEEEEEvNS4_8identityES14_NS15_IS17_S19_NSX_INS5_IJS1A_SE_EEENS5_IJSE_SB_EEEEEEEvS1F_EENS_8epilogue10collective18CollectiveEpilogueINS1L_23Sm100TmaWarpSpecializedILi1ELi1ELi32ELb0ELb0EEEJSF_NS5_IJNSX_ISE_SB_EES1Q_EEESG_SJ_SG_SJ_NS1L_6fusion15FusionCallbacksIS1P_NS1S_17LinearCombinationISG_fSG_fLNS_15FloatRoundStyleE2EEESF_S1R_JEEENS4_5SM1004TMEM4LOAD26SM100_TMEM_LOAD_16dp32b32xES14_S1J_NS4_39AutoVectorizingCopyWithAssumedAlignmentILi128EEENS4_14SM90_TMA_STOREES1J_S23_S23_EEEvvEEEEvNT_6ParamsE:
        .type           _ZN7cutlass13device_kernelINS_4gemm6kernel13GemmUniversalIN4cute5tupleIJiiiiEEENS1_10collective13CollectiveMmaINS1_35MainloopSm100TmaUmmaWarpSpecializedILi27ELi2ELi4ENS5_IJNS4_1CILi1EEESB_SB_EEEEENS5_IJNSA_ILi64EEESE_SE_EEENS_12float_e5m2_tENS5_IJSB_llEEENS_12float_e4m3_tENS5_IJlSB_lEEENS4_8TiledMMAINS4_8MMA_AtomIJNS4_10MMA_TraitsINS4_19SM100_MMA_F8F6F4_SSEJSG_SI_fSE_SE_NS4_17integral_constantINS4_4UMMA5MajorELSQ_1EEENSO_ISQ_LSQ_0EEENSO_INSP_7ScaleInELST_0EEESU_EEEEEENS4_6LayoutISC_NS5_IJNSA_ILi0EEESY_SY_EEEEENS5_IJNS4_10UnderscoreES11_S11_EEEEENS4_13SM90_TMA_LOADENS4_14ComposedLayoutINS4_7SwizzleILi2ELi4ELi3EEENS4_18smem_ptr_flag_bitsILi8EEENSX_INS5_IJSE_NSA_ILi8EEEEEENS5_IJSB_SE_EEEEEEEvNS4_8identityES14_NS15_IS17_S19_NSX_INS5_IJS1A_SE_EEENS5_IJSE_SB_EEEEEEEvS1F_EENS_8epilogue10collective18CollectiveEpilogueINS1L_23Sm100TmaWarpSpecializedILi1ELi1ELi32ELb0ELb0EEEJSF_NS5_IJNSX_ISE_SB_EES1Q_EEESG_SJ_SG_SJ_NS1L_6fusion15FusionCallbacksIS1P_NS1S_17LinearCombinationISG_fSG_fLNS_15FloatRoundStyleE2EEESF_S1R_JEEENS4_5SM1004TMEM4LOAD26SM100_TMEM_LOAD_16dp32b32xES14_S1J_NS4_39AutoVectorizingCopyWithAssumedAlignmentILi128EEENS4_14SM90_TMA_STOREES1J_S23_S23_EEEvvEEEEvNT_6ParamsE,@function
        .size           _ZN7cutlass13device_kernelINS_4gemm6kernel13GemmUniversalIN4cute5tupleIJiiiiEEENS1_10collective13CollectiveMmaINS1_35MainloopSm100TmaUmmaWarpSpecializedILi27ELi2ELi4ENS5_IJNS4_1CILi1EEESB_SB_EEEEENS5_IJNSA_ILi64EEESE_SE_EEENS_12float_e5m2_tENS5_IJSB_llEEENS_12float_e4m3_tENS5_IJlSB_lEEENS4_8TiledMMAINS4_8MMA_AtomIJNS4_10MMA_TraitsINS4_19SM100_MMA_F8F6F4_SSEJSG_SI_fSE_SE_NS4_17integral_constantINS4_4UMMA5MajorELSQ_1EEENSO_ISQ_LSQ_0EEENSO_INSP_7ScaleInELST_0EEESU_EEEEEENS4_6LayoutISC_NS5_IJNSA_ILi0EEESY_SY_EEEEENS5_IJNS4_10UnderscoreES11_S11_EEEEENS4_13SM90_TMA_LOADENS4_14ComposedLayoutINS4_7SwizzleILi2ELi4ELi3EEENS4_18smem_ptr_flag_bitsILi8EEENSX_INS5_IJSE_NSA_ILi8EEEEEENS5_IJSB_SE_EEEEEEEvNS4_8identityES14_NS15_IS17_S19_NSX_INS5_IJS1A_SE_EEENS5_IJSE_SB_EEEEEEEvS1F_EENS_8epilogue10collective18CollectiveEpilogueINS1L_23Sm100TmaWarpSpecializedILi1ELi1ELi32ELb0ELb0EEEJSF_NS5_IJNSX_ISE_SB_EES1Q_EEESG_SJ_SG_SJ_NS1L_6fusion15FusionCallbacksIS1P_NS1S_17LinearCombinationISG_fSG_fLNS_15FloatRoundStyleE2EEESF_S1R_JEEENS4_5SM1004TMEM4LOAD26SM100_TMEM_LOAD_16dp32b32xES14_S1J_NS4_39AutoVectorizingCopyWithAssumedAlignmentILi128EEENS4_14SM90_TMA_STOREES1J_S23_S23_EEEvvEEEEvNT_6ParamsE,(.L_x_198 - _ZN7cutlass13device_kernelINS_4gemm6kernel13GemmUniversalIN4cute5tupleIJiiiiEEENS1_10collective13CollectiveMmaINS1_35MainloopSm100TmaUmmaWarpSpecializedILi27ELi2ELi4ENS5_IJNS4_1CILi1EEESB_SB_EEEEENS5_IJNSA_ILi64EEESE_SE_EEENS_12float_e5m2_tENS5_IJSB_llEEENS_12float_e4m3_tENS5_IJlSB_lEEENS4_8TiledMMAINS4_8MMA_AtomIJNS4_10MMA_TraitsINS4_19SM100_MMA_F8F6F4_SSEJSG_SI_fSE_SE_NS4_17integral_constantINS4_4UMMA5MajorELSQ_1EEENSO_ISQ_LSQ_0EEENSO_INSP_7ScaleInELST_0EEESU_EEEEEENS4_6LayoutISC_NS5_IJNSA_ILi0EEESY_SY_EEEEENS5_IJNS4_10UnderscoreES11_S11_EEEEENS4_13SM90_TMA_LOADENS4_14ComposedLayoutINS4_7SwizzleILi2ELi4ELi3EEENS4_18smem_ptr_flag_bitsILi8EEENSX_INS5_IJSE_NSA_ILi8EEEEEENS5_IJSB_SE_EEEEEEEvNS4_8identityES14_NS15_IS17_S19_NSX_INS5_IJS1A_SE_EEENS5_IJSE_SB_EEEEEEEvS1F_EENS_8epilogue10collective18CollectiveEpilogueINS1L_23Sm100TmaWarpSpecializedILi1ELi1ELi32ELb0ELb0EEEJSF_NS5_IJNSX_ISE_SB_EES1Q_EEESG_SJ_SG_SJ_NS1L_6fusion15FusionCallbacksIS1P_NS1S_17LinearCombinationISG_fSG_fLNS_15FloatRoundStyleE2EEESF_S1R_JEEENS4_5SM1004TMEM4LOAD26SM100_TMEM_LOAD_16dp32b32xES14_S1J_NS4_39AutoVectorizingCopyWithAssumedAlignmentILi128EEENS4_14SM90_TMA_STOREES1J_S23_S23_EEEvvEEEEvNT_6ParamsE)
        .other          _ZN7cutlass13device_kernelINS_4gemm6kernel13GemmUniversalIN4cute5tupleIJiiiiEEENS1_10collective13CollectiveMmaINS1_35MainloopSm100TmaUmmaWarpSpecializedILi27ELi2ELi4ENS5_IJNS4_1CILi1EEESB_SB_EEEEENS5_IJNSA_ILi64EEESE_SE_EEENS_12float_e5m2_tENS5_IJSB_llEEENS_12float_e4m3_tENS5_IJlSB_lEEENS4_8TiledMMAINS4_8MMA_AtomIJNS4_10MMA_TraitsINS4_19SM100_MMA_F8F6F4_SSEJSG_SI_fSE_SE_NS4_17integral_constantINS4_4UMMA5MajorELSQ_1EEENSO_ISQ_LSQ_0EEENSO_INSP_7ScaleInELST_0EEESU_EEEEEENS4_6LayoutISC_NS5_IJNSA_ILi0EEESY_SY_EEEEENS5_IJNS4_10UnderscoreES11_S11_EEEEENS4_13SM90_TMA_LOADENS4_14ComposedLayoutINS4_7SwizzleILi2ELi4ELi3EEENS4_18smem_ptr_flag_bitsILi8EEENSX_INS5_IJSE_NSA_ILi8EEEEEENS5_IJSB_SE_EEEEEEEvNS4_8identityES14_NS15_IS17_S19_NSX_INS5_IJS1A_SE_EEENS5_IJSE_SB_EEEEEEEvS1F_EENS_8epilogue10collective18CollectiveEpilogueINS1L_23Sm100TmaWarpSpecializedILi1ELi1ELi32ELb0ELb0EEEJSF_NS5_IJNSX_ISE_SB_EES1Q_EEESG_SJ_SG_SJ_NS1L_6fusion15FusionCallbacksIS1P_NS1S_17LinearCombinationISG_fSG_fLNS_15FloatRoundStyleE2EEESF_S1R_JEEENS4_5SM1004TMEM4LOAD26SM100_TMEM_LOAD_16dp32b32xES14_S1J_NS4_39AutoVectorizingCopyWithAssumedAlignmentILi128EEENS4_14SM90_TMA_STOREES1J_S23_S23_EEEvvEEEEvNT_6ParamsE,@"STO_CUDA_ENTRY STV_DEFAULT"
_ZN7cutlass13device_kernelINS_4gemm6kernel13GemmUniversalIN4cute5tupleIJiiiiEEENS1_10collective13CollectiveMmaINS1_35MainloopSm100TmaUmmaWarpSpecializedILi27ELi2ELi4ENS5_IJNS4_1CILi1EEESB_SB_EEEEENS5_IJNSA_ILi64EEESE_SE_EEENS_12float_e5m2_tENS5_IJSB_llEEENS_12float_e4m3_tENS5_IJlSB_lEEENS4_8TiledMMAINS4_8MMA_AtomIJNS4_10MMA_TraitsINS4_19SM100_MMA_F8F6F4_SSEJSG_SI_fSE_SE_NS4_17integral_constantINS4_4UMMA5MajorELSQ_1EEENSO_ISQ_LSQ_0EEENSO_INSP_7ScaleInELST_0EEESU_EEEEEENS4_6LayoutISC_NS5_IJNSA_ILi0EEESY_SY_EEEEENS5_IJNS4_10UnderscoreES11_S11_EEEEENS4_13SM90_TMA_LOADENS4_14ComposedLayoutINS4_7SwizzleILi2ELi4ELi3EEENS4_18smem_ptr_flag_bitsILi8EEENSX_INS5_IJSE_NSA_ILi8EEEEEENS5_IJSB_SE_EEEEEEEvNS4_8identityES14_NS15_IS17_S19_NSX_INS5_IJS1A_SE_EEENS5_IJSE_SB_EEEEEEEvS1F_EENS_8epilogue10collective18CollectiveEpilogueINS1L_23Sm100TmaWarpSpecializedILi1ELi1ELi32ELb0ELb0EEEJSF_NS5_IJNSX_ISE_SB_EES1Q_EEESG_SJ_SG_SJ_NS1L_6fusion15FusionCallbacksIS1P_NS1S_17LinearCombinationISG_fSG_fLNS_15FloatRoundStyleE2EEESF_S1R_JEEENS4_5SM1004TMEM4LOAD26SM100_TMEM_LOAD_16dp32b32xES14_S1J_NS4_39AutoVectorizingCopyWithAssumedAlignmentILi128EEENS4_14SM90_TMA_STOREES1J_S23_S23_EEEvvEEEEvNT_6ParamsE:
[----:B------:R-:W1:Y:S01]  /*0000*/  LDC R1, c[0x0][0x37c] ;  /* 0x0000df00ff017b82 */ /* 0x000e620000000800 */
[----:B------:R-:W2:Y:S01]  /*0010*/  S2R R101, SR_TID.X ;  /* 0x0000000000657919 */ /* 0x000ea20000002100 */
[----:B------:R-:W3:Y:S01]  /*0020*/  LDCU.64 UR4, c[0x0][0x890] ;  /* 0x00011200ff0477ac */ /* 0x000ee20008000a00 */
[----:B------:R-:W-:Y:S02]  /*0030*/  PRMT R96, RZ, 0x7610, R96 ;  /* 0x00007610ff607816 */ /* 0x000fe40000000060 */
[----:B------:R-:W-:Y:S01]  /*0040*/  ELECT P5, URZ, PT ;  /* 0x0000000000ff782f */ /* 0x000fe200038a0000 */
[----:B------:R-:W4:Y:S01]  /*0050*/  LDCU.64 UR40, c[0x0][0x358] ;  /* 0x00006b00ff2877ac */ /* 0x000f220008000a00 */
[----:B---3--:R-:W-:-:S04]  /*0060*/  UISETP.NE.U32.AND UP0, UPT, UR4, URZ, UPT ;  /* 0x000000ff0400728c */ /* 0x008fc8000bf05070 */
[----:B------:R-:W-:Y:S01]  /*0070*/  UISETP.NE.AND.EX UP0, UPT, UR5, URZ, UPT, UP0 ;  /* 0x000000ff0500728c */ /* 0x000fe2000bf05300 */
[----:B--2---:R-:W-:-:S05]  /*0080*/  SHF.R.U32.HI R104, RZ, 0x5, R101 ;  /* 0x00000005ff687819 */ /* 0x004fca0000011665 */
[----:B------:R-:W2:Y:S02]  /*0090*/  SHFL.IDX PT, R0, R104, RZ, 0x1f ;  /* 0x00001fff68007589 */ /* 0x000ea400000e0000 */
[----:B--2---:R-:W-:Y:S01]  /*00a0*/  R2UR UR8, R0 ;  /* 0x00000000000872ca */ /* 0x004fe200000e0000 */
[----:B-1--4-:R-:W-:-:S14]  /*00b0*/  BRA.U UP0, `(.L_x_0) ;  /* 0x00000001002c7547 */ /* 0x012fdc000b800000 */
[----:B------:R-:W1:Y:S02]  /*00c0*/  LDCU.64 UR6, c[0x0][0x888] ;  /* 0x00011100ff0677ac */ /* 0x000e640008000a00 */
[----:B-1----:R-:W-:-:S04]  /*00d0*/  UISETP.NE.U32.AND UP0, UPT, UR6, URZ, UPT ;  /* 0x000000ff0600728c */ /* 0x002fc8000bf05070 */
[----:B------:R-:W-:-:S09]  /*00e0*/  UISETP.NE.AND.EX UP0, UPT, UR7, URZ, UPT, UP0 ;  /* 0x000000ff0700728c */ /* 0x000fd2000bf05300 */
[----:B------:R-:W-:Y:S05]  /*00f0*/  BRA.U !UP0, `(.L_x_1) ;  /* 0x0000000108107547 */ /* 0x000fea000b800000 */
[----:B------:R-:W1:Y:S02]  /*0100*/  LDC.64 R2, c[0x0][0x888] ;  /* 0x00022200ff027b82 */ /* 0x000e640000000a00 */
[----:B-1----:R1:W5:Y:S01]  /*0110*/  LDG.E R49, desc[UR40][R2.64] ;  /* 0x0000002802317981 */ /* 0x002362000c1e1900 */
[----:B------:R-:W-:Y:S01]  /*0120*/  HFMA2 R96, -RZ, RZ, 0, 5.9604644775390625e-08 ;  /* 0x00000001ff607431 */ /* 0x000fe200000001ff */
[----:B------:R-:W-:Y:S05]  /*0130*/  BRA `(.L_x_0) ;  /* 0x00000000000c7947 */ /* 0x000fea0003800000 */
.L_x_1:
[----:B------:R-:W1:Y:S01]  /*0140*/  LDCU UR6, c[0x0][0x880] ;  /* 0x00011000ff0677ac */ /* 0x000e620008000800 */
[----:B------:R-:W-:Y:S01]  /*0150*/  HFMA2 R96, -RZ, RZ, 0, 5.9604644775390625e-08 ;  /* 0x00000001ff607431 */ /* 0x000fe200000001ff */
[----:B-1----:R-:W-:-:S07]  /*0160*/  MOV R49, UR6 ;  /* 0x0000000600317c02 */ /* 0x002fce0008000f00 */
.L_x_0:
[----:B------:R-:W2:Y:S02]  /*0170*/  LDCU.64 UR6, c[0x0][0x8b0] ;  /* 0x00011600ff0677ac */ /* 0x000ea40008000a00 */
[----:B--2---:R-:W-:-:S04]  /*0180*/  UISETP.NE.U32.AND UP0, UPT, UR6, URZ, UPT ;  /* 0x000000ff0600728c */ /* 0x004fc8000bf05070 */
[----:B------:R-:W-:-:S09]  /*0190*/  UISETP.NE.AND.EX UP0, UPT, UR7, URZ, UPT, UP0 ;  /* 0x000000ff0700728c */ /* 0x000fd2000bf05300 */
[----:B------:R-:W-:Y:S05]  /*01a0*/  BRA.U UP0, `(.L_x_2) ;  /* 0x0000000100247547 */ /* 0x000fea000b800000 */
[----:B------:R-:W2:Y:S02]  /*01b0*/  LDCU.64 UR6, c[0x0][0x8a8] ;  /* 0x00011500ff0677ac */ /* 0x000ea40008000a00 */
[----:B--2---:R-:W-:-:S04]  /*01c0*/  UISETP.NE.U32.AND UP0, UPT, UR6, URZ, UPT ;  /* 0x000000ff0600728c */ /* 0x004fc8000bf05070 */
[----:B------:R-:W-:-:S09]  /*01d0*/  UISETP.NE.AND.EX UP0, UPT, UR7, URZ, UPT, UP0 ;  /* 0x000000ff0700728c */ /* 0x000fd2000bf05300 */
[----:B------:R-:W-:Y:S05]  /*01e0*/  BRA.U !UP0, `(.L_x_3) ;  /* 0x00000001080c7547 */ /* 0x000fea000b800000 */
[----:B-1----:R-:W1:Y:S02]  /*01f0*/  LDC.64 R2, c[0x0][0x8a8] ;  /* 0x00022a00ff027b82 */ /* 0x002e640000000a00 */
[----:B-1----:R2:W5:Y:S01]  /*0200*/  LDG.E R47, desc[UR40][R2.64] ;  /* 0x00000028022f7981 */ /* 0x002562000c1e1900 */
[----:B------:R-:W-:Y:S05]  /*0210*/  BRA `(.L_x_2) ;  /* 0x0000000000087947 */ /* 0x000fea0003800000 */
.L_x_3:
[----:B------:R-:W2:Y:S02]  /*0220*/  LDCU UR6, c[0x0][0x8a0] ;  /* 0x00011400ff0677ac */ /* 0x000ea40008000800 */
[----:B--2---:R-:W-:Y:S02]  /*0230*/  MOV R47, UR6 ;  /* 0x00000006002f7c02 */ /* 0x004fe40008000f00 */
.L_x_2:
[----:B------:R-:W-:Y:S01]  /*0240*/  IMAD.U32 R0, RZ, RZ, UR8 ;  /* 0x00000008ff007e24 */ /* 0x000fe2000f8e00ff */
[----:B------:R-:W-:Y:S04]  /*0250*/  BSSY.RECONVERGENT B0, `(.L_x_4) ;  /* 0x000000c000007945 */ /* 0x000fe80003800200 */
[C---:B------:R-:W-:Y:S02]  /*0260*/  ISETP.NE.OR P1, PT, R0.reuse, 0x1, !P5 ;  /* 0x000000010000780c */ /* 0x040fe40006f25670 */
[----:B------:R-:W-:-:S11]  /*0270*/  ISETP.NE.OR P0, PT, R0, 0x3, !P5 ;  /* 0x000000030000780c */ /* 0x000fd60006f05670 */
[----:B------:R-:W-:Y:S05]  /*0280*/  @P1 BRA `(.L_x_5) ;  /* 0x0000000000201947 */ /* 0x000fea0003800000 */
[----:B------:R-:W3:Y:S02]  /*0290*/  LDCU.64 UR6, c[0x0][0x348] ;  /* 0x00006900ff0677ac */ /* 0x000ee40008000a00 */
[----:B---3--:R-:W-:Y:S02]  /*02a0*/  UIADD3 UR10, UP1, UPT, UR6, 0x80, URZ ;  /* 0x00000080060a7890 */ /* 0x008fe4000ff3e0ff */
[----:B------:R-:W-:Y:S02]  /*02b0*/  UIADD3 UR6, UP0, UPT, UR6, 0x180, URZ ;  /* 0x0000018006067890 */ /* 0x000fe4000ff1e0ff */
[----:B------:R-:W-:Y:S02]  /*02c0*/  UIADD3.X UR11, UPT, UPT, URZ, UR7, URZ, UP1, !UPT ;  /* 0x00000007ff0b7290 */ /* 0x000fe40008ffe4ff */
[----:B------:R-:W-:-:S07]  /*02d0*/  UIADD3.X UR7, UPT, UPT, URZ, UR7, URZ, UP0, !UPT ;  /* 0x00000007ff077290 */ /* 0x000fce00087fe4ff */
[----:B------:R3:W-:Y:S02]  /*02e0*/  UTMACCTL.PF [UR10] ;  /* 0x000000000a0079b9 */ /* 0x0007e40008040000 */
[----:B------:R3:W-:Y:S02]  /*02f0*/  UTMACCTL.PF [UR6] ;  /* 0x00000000060079b9 */ /* 0x0007e40008040000 */
[----:B---3--:R-:W-:Y:S01]  /*0300*/  NOP ;  /* 0x0000000000007918 */ /* 0x008fe20000000000 */
.L_x_5:
[----:B------:R-:W-:Y:S05]  /*0310*/  BSYNC.RECONVERGENT B0 ;  /* 0x0000000000007941 */ /* 0x000fea0003800200 */
.L_x_4:
[----:B------:R-:W-:Y:S04]  /*0320*/  BSSY.RECONVERGENT B0, `(.L_x_6) ;  /* 0x000000a000007945 */ /* 0x000fe80003800200 */
        /* <DEDUP_REMOVED lines=9> */
.L_x_7:
[----:B------:R-:W-:Y:S05]  /*03c0*/  BSYNC.RECONVERGENT B0 ;  /* 0x0000000000007941 */ /* 0x000fea0003800200 */
.L_x_6:
[----:B------:R-:W3:Y:S01]  /*03d0*/  LDCU.64 UR6, c[0x0][0x888] ;  /* 0x00011100ff0677ac */ /* 0x000ee20008000a00 */
[----:B------:R-:W-:Y:S02]  /*03e0*/  UISETP.EQ.U32.AND UP1, UPT, UR4, URZ, UPT ;  /* 0x000000ff0400728c */ /* 0x000fe4000bf22070 */
[----:B------:R-:W-:Y:S02]  /*03f0*/  UPLOP3.LUT UP2, UPT, UPT, UPT, UPT, 0x80, 0x8 ;  /* 0x000000000008789c */ /* 0x000fe40003f4f070 */
[----:B---3--:R-:W-:-:S04]  /*0400*/  UISETP.NE.U32.AND UP0, UPT, UR6, URZ, UPT ;  /* 0x000000ff0600728c */ /* 0x008fc8000bf05070 */
[----:B------:R-:W-:-:S04]  /*0410*/  UISETP.NE.AND.EX UP0, UPT, UR7, URZ, UPT, UP0 ;  /* 0x000000ff0700728c */ /* 0x000fc8000bf05300 */
[----:B------:R-:W-:-:S04]  /*0420*/  UISETP.EQ.OR.EX UP3, UPT, UR5, URZ, !UP0, UP1 ;  /* 0x000000ff0500728c */ /* 0x000fc8000c762710 */
[----:B------:R-:W-:-:S05]  /*0430*/  UP2UR UR44, UPR, URZ, 0x8 ;  /* 0x00000008ff2c7883 */ /* 0x000fca0008000000 */
[----:B------:R-:W-:Y:S07]  /*0440*/  BRA.U !UP3, `(.L_x_8) ;  /* 0x000000010b207547 */ /* 0x000fee000b800000 */
[----:B------:R-:W-:Y:S01]  /*0450*/  UISETP.NE.U32.AND UP2, UPT, UR4, URZ, UPT ;  /* 0x000000ff0400728c */ /* 0x000fe2000bf45070 */
[----:B-----5:R-:W-:Y:S01]  /*0460*/  FSETP.NEU.AND P0, PT, R49, RZ, PT ;  /* 0x000000ff3100720b */ /* 0x020fe20003f0d000 */
[----:B------:R-:W-:Y:S02]  /*0470*/  USEL UR4, URZ, 0xffffffff, UP0 ;  /* 0xffffffffff047887 */ /* 0x000fe40008000000 */
[----:B------:R-:W-:-:S10]  /*0480*/  UISETP.NE.AND.EX UP2, UPT, UR5, URZ, UPT, UP2 ;  /* 0x000000ff0500728c */ /* 0x000fd4000bf45320 */
[----:B------:R-:W-:Y:S01]  /*0490*/  VOTEU.ANY UP1, P0 ;  /* 0x0000000000ff7886 */ /* 0x000fe20000020100 */
[----:B------:R-:W-:-:S04]  /*04a0*/  @!UP2 USEL UR4, URZ, 0xffffffff, UP1 ;  /* 0xffffffffff04a887 */ /* 0x000fc80008800000 */
[----:B------:R-:W-:-:S04]  /*04b0*/  ULOP3.LUT UR4, UR4, 0x1, URZ, 0xc0, !UPT ;  /* 0x0000000104047892 */ /* 0x000fc8000f8ec0ff */
[----:B------:R-:W-:-:S11]  /*04c0*/  UISETP.NE.U32.AND UP2, UPT, UR4, 0x1, UPT ;  /* 0x000000010400788c */ /* 0x000fd6000bf45070 */
.L_x_8:
[----:B-12---:R-:W1:Y:S01]  /*04d0*/  SHFL.IDX PT, R2, R104, RZ, 0x1f ;  /* 0x00001fff68027589 */ /* 0x006e6200000e0000 */
[----:B------:R-:W-:-:S04]  /*04e0*/  UISETP.NE.AND UP1, UPT, UR8, 0x2, UPT ;  /* 0x000000020800788c */ /* 0x000fc8000bf25270 */
[----:B------:R-:W-:Y:S01]  /*04f0*/  USEL UR13, URZ, 0x1, UP1 ;  /* 0x00000001ff0d7887 */ /* 0x000fe20008800000 */
[----:B-1----:R-:W-:-:S13]  /*0500*/  ISETP.NE.AND P0, PT, R2, RZ, PT ;  /* 0x000000ff0200720c */ /* 0x002fda0003f05270 */
[----:B------:R-:W-:Y:S05]  /*0510*/  @P0 BRA `(.L_x_9) ;  /* 0x00000004000c0947 */ /* 0x000fea0003800000 */
[----:B------:R-:W-:Y:S01]  /*0520*/  ELECT P0, URZ, PT ;  /* 0x0000000000ff782f */ /* 0x000fe20003800000 */
[----:B------:R-:W-:-:S12]  /*0530*/  BSSY.RECONVERGENT B0, `(.L_x_9) ;  /* 0x0000041000007945 */ /* 0x000fd80003800200 */
[----:B------:R-:W-:Y:S05]  /*0540*/  @!P0 BRA `(.L_x_10) ;  /* 0x0000000000fc8947 */ /* 0x000fea0003800000 */
[----:B------:R-:W1:Y:S01]  /*0550*/  S2UR UR5, SR_CgaCtaId ;  /* 0x00000000000579c3 */ /* 0x000e620000008800 */
[----:B------:R-:W-:Y:S01]  /*0560*/  UMOV UR6, 0x400 ;  /* 0x0000040000067882 */ /* 0x000fe20000000000 */
[----:B------:R-:W-:Y:S01]  /*0570*/  UMOV UR4, 0x1 ;  /* 0x0000000100047882 */ /* 0x000fe20000000000 */
[----:B-1----:R-:W-:Y:S02]  /*0580*/  ULEA UR5, UR5, UR6, 0x18 ;  /* 0x0000000605057291 */ /* 0x002fe4000f8ec0ff */
[----:B------:R-:W-:-:S04]  /*0590*/  UIADD3 UR6, UPT, UPT, -UR4, 0x100000, URZ ;  /* 0x0010000004067890 */ /* 0x000fc8000fffe1ff */
[----:B------:R-:W-:Y:S02]  /*05a0*/  USHF.L.U32 UR7, UR6, 0xb, URZ ;  /* 0x0000000b06077899 */ /* 0x000fe400080006ff */
[----:B------:R-:W-:Y:S01]  /*05b0*/  USHF.L.U32 UR6, UR6, 0x1, URZ ;  /* 0x0000000106067899 */ /* 0x000fe200080006ff */
[----:B------:R-:W1:Y:S11]  /*05c0*/  FENCE.VIEW.ASYNC.S ;  /* 0x00000000000073c6 */ /* 0x000e760000000000 */
[----:B-1----:R1:W2:Y:S01]  /*05d0*/  SYNCS.EXCH.64 URZ, [UR5], UR6 ;  /* 0x0000000605ff75b2 */ /* 0x0022a20008000100 */
[----:B------:R1:W3:Y:S01]  /*05e0*/  SYNCS.EXCH.64 URZ, [UR5+0xd8], UR6 ;  /* 0x0000d80605ff75b2 */ /* 0x0002e20008000100 */
[----:B------:R1:W4:Y:S01]  /*05f0*/  SYNCS.EXCH.64 URZ, [UR5+0x8], UR6 ;  /* 0x0000080605ff75b2 */ /* 0x0003220008000100 */
[----:B------:R1:W1:Y:S01]  /*0600*/  SYNCS.EXCH.64 URZ, [UR5+0xe0], UR6 ;  /* 0x0000e00605ff75b2 */ /* 0x0002620008000100 */
        /* <DEDUP_REMOVED lines=50> */
[----:B--234-:R-:W-:Y:S01]  /*0930*/  NOP ;  /* 0x0000000000007918 */ /* 0x01cfe20000000000 */
.L_x_10:
[----:B-1----:R-:W-:Y:S05]  /*0940*/  BSYNC.RECONVERGENT B0 ;  /* 0x0000000000007941 */ /* 0x002fea0003800200 */
.L_x_9:
[----:B------:R-:W1:Y:S01]  /*0950*/  SHFL.IDX PT, R2, R104, RZ, 0x1f ;  /* 0x00001fff68027589 */ /* 0x000e6200000e0000 */
[----:B------:R-:W-:Y:S01]  /*0960*/  NOP ;  /* 0x0000000000007918 */ /* 0x000fe20000000000 */
[----:B-1----:R-:W-:-:S13]  /*0970*/  ISETP.NE.AND P0, PT, R2, 0x1, PT ;  /* 0x000000010200780c */ /* 0x002fda0003f05270 */
[----:B------:R-:W-:Y:S05]  /*0980*/  @P0 BRA `(.L_x_11) ;  /* 0x0000000000400947 */ /* 0x000fea0003800000 */
[----:B------:R-:W1:Y:S01]  /*0990*/  S2UR UR6, SR_CgaCtaId ;  /* 0x00000000000679c3 */ /* 0x000e620000008800 */
[----:B------:R-:W-:Y:S01]  /*09a0*/  UMOV UR7, 0x400 ;  /* 0x0000040000077882 */ /* 0x000fe20000000000 */
[----:B------:R-:W-:Y:S01]  /*09b0*/  UMOV UR5, 0x20 ;  /* 0x0000002000057882 */ /* 0x000fe20000000000 */
[----:B------:R-:W-:Y:S01]  /*09c0*/  UMOV UR4, 0x80 ;  /* 0x0000008000047882 */ /* 0x000fe20000000000 */
[----:B------:R-:W-:-:S04]  /*09d0*/  UIADD3 UR10, UPT, UPT, -UR5, 0x100000, URZ ;  /* 0x00100000050a7890 */ /* 0x000fc8000fffe1ff */
[----:B------:R-:W-:Y:S02]  /*09e0*/  USHF.L.U32 UR11, UR10, 0xb, URZ ;  /* 0x0000000b0a0b7899 */ /* 0x000fe400080006ff */
[----:B------:R-:W-:Y:S02]  /*09f0*/  USHF.L.U32 UR10, UR10, 0x1, URZ ;  /* 0x000000010a0a7899 */ /* 0x000fe400080006ff */
[----:B------:R-:W-:-:S04]  /*0a00*/  UIADD3 UR4, UPT, UPT, -UR4, 0x100000, URZ ;  /* 0x0010000004047890 */ /* 0x000fc8000fffe1ff */
[----:B------:R-:W-:Y:S02]  /*0a10*/  USHF.L.U32 UR5, UR4, 0xb, URZ ;  /* 0x0000000b04057899 */ /* 0x000fe400080006ff */
[----:B------:R-:W-:Y:S01]  /*0a20*/  USHF.L.U32 UR4, UR4, 0x1, URZ ;  /* 0x0000000104047899 */ /* 0x000fe200080006ff */
[----:B------:R-:W-:Y:S01]  /*0a30*/  ELECT P0, URZ, PT ;  /* 0x0000000000ff782f */ /* 0x000fe20003800000 */
[----:B-1----:R-:W-:Y:S01]  /*0a40*/  ULEA UR6, UR6, UR7, 0x18 ;  /* 0x0000000706067291 */ /* 0x002fe2000f8ec0ff */
[----:B------:R-:W1:Y:S11]  /*0a50*/  FENCE.VIEW.ASYNC.S ;  /* 0x00000000000073c6 */ /* 0x000e760000000000 */
[----:B-1----:R1:W2:Y:S01]  /*0a60*/  SYNCS.EXCH.64 URZ, [UR6+0x1b0], UR10 ;  /* 0x0001b00a06ff75b2 */ /* 0x0022a20008000100 */
[----:B------:R1:W3:Y:S01]  /*0a70*/  SYNCS.EXCH.64 URZ, [UR6+0x1b8], UR4 ;  /* 0x0001b80406ff75b2 */ /* 0x0002e20008000100 */
[----:B------:R-:W-:Y:S01]  /*0a80*/  NOP ;  /* 0x0000000000007918 */ /* 0x000fe20000000000 */
.L_x_11:
[----:B------:R-:W4:Y:S01]  /*0a90*/  SHFL.IDX PT, R2, R104, RZ, 0x1f ;  /* 0x00001fff68027589 */ /* 0x000f2200000e0000 */
[----:B------:R-:W-:Y:S01]  /*0aa0*/  NOP ;  /* 0x0000000000007918 */ /* 0x000fe20000000000 */
[----:B----4-:R-:W-:-:S13]  /*0ab0*/  ISETP.NE.AND P0, PT, R2, 0x3, PT ;  /* 0x000000030200780c */ /* 0x010fda0003f05270 */
[----:B------:R-:W-:Y:S05]  /*0ac0*/  @P0 BRA `(.L_x_12) ;  /* 0x0000000000300947 */ /* 0x000fea0003800000 */
[----:B-1----:R-:W1:Y:S01]  /*0ad0*/  S2UR UR5, SR_CgaCtaId ;  /* 0x00000000000579c3 */ /* 0x002e620000008800 */
[----:B------:R-:W-:Y:S01]  /*0ae0*/  UMOV UR6, 0x400 ;  /* 0x0000040000067882 */ /* 0x000fe20000000000 */
[----:B------:R-:W-:Y:S01]  /*0af0*/  UMOV UR4, 0x20 ;  /* 0x0000002000047882 */ /* 0x000fe20000000000 */
[----:B------:R-:W-:Y:S01]  /*0b00*/  ELECT P0, URZ, PT ;  /* 0x0000000000ff782f */ /* 0x000fe20003800000 */
[----:B-1----:R-:W-:Y:S02]  /*0b10*/  ULEA UR5, UR5, UR6, 0x18 ;  /* 0x0000000605057291 */ /* 0x002fe4000f8ec0ff */
[----:B------:R-:W-:-:S04]  /*0b20*/  UIADD3 UR6, UPT, UPT, -UR4, 0x100000, URZ ;  /* 0x0010000004067890 */ /* 0x000fc8000fffe1ff */
[----:B------:R-:W-:Y:S02]  /*0b30*/  USHF.L.U32 UR7, UR6, 0xb, URZ ;  /* 0x0000000b06077899 */ /* 0x000fe400080006ff */
[----:B------:R-:W-:Y:S01]  /*0b40*/  USHF.L.U32 UR6, UR6, 0x1, URZ ;  /* 0x0000000106067899 */ /* 0x000fe200080006ff */
[----:B------:R-:W1:Y:S11]  /*0b50*/  FENCE.VIEW.ASYNC.S ;  /* 0x00000000000073c6 */ /* 0x000e760000000000 */
[----:B-1----:R4:W1:Y:S01]  /*0b60*/  SYNCS.EXCH.64 URZ, [UR5+0x1c0], UR6 ;  /* 0x0001c00605ff75b2 */ /* 0x0028620008000100 */
[----:B------:R4:W1:Y:S02]  /*0b70*/  SYNCS.EXCH.64 URZ, [UR5+0x1c8], UR6 ;  /* 0x0001c80605ff75b2 */ /* 0x0008640008000100 */
[----:B----4-:R-:W-:Y:S01]  /*0b80*/  NOP ;  /* 0x0000000000007918 */ /* 0x010fe20000000000 */
.L_x_12:
[----:B------:R-:W4:Y:S01]  /*0b90*/  SHFL.IDX PT, R2, R104, RZ, 0x1f ;  /* 0x00001fff68027589 */ /* 0x000f2200000e0000 */
[----:B------:R-:W-:Y:S01]  /*0ba0*/  NOP ;  /* 0x0000000000007918 */ /* 0x000fe20000000000 */
[----:B----4-:R-:W-:-:S13]  /*0bb0*/  ISETP.NE.AND P0, PT, R2, 0x4, PT ;  /* 0x000000040200780c */ /* 0x010fda0003f05270 */
[----:B------:R-:W-:Y:S05]  /*0bc0*/  @P0 BRA `(.L_x_13) ;  /* 0x00000000004c0947 */ /* 0x000fea0003800000 */
[----:B-1----:R-:W1:Y:S01]  /*0bd0*/  S2UR UR5, SR_CgaCtaId ;  /* 0x00000000000579c3 */ /* 0x002e620000008800 */
[----:B------:R-:W-:Y:S01]  /*0be0*/  UMOV UR7, 0x100 ;  /* 0x0000010000077882 */ /* 0x000fe20000000000 */
[----:B------:R-:W-:Y:S01]  /*0bf0*/  UMOV UR6, 0x400 ;  /* 0x0000040000067882 */ /* 0x000fe20000000000 */
[----:B------:R-:W-:Y:S01]  /*0c00*/  USEL UR7, UR7, 0xe0, UP2 ;  /* 0x000000e007077887 */ /* 0x000fe20009000000 */
[----:B------:R-:W-:Y:S01]  /*0c10*/  UMOV UR4, 0x1 ;  /* 0x0000000100047882 */ /* 0x000fe20000000000 */
[----:B------:R-:W-:Y:S01]  /*0c20*/  ELECT P0, URZ, PT ;  /* 0x0000000000ff782f */ /* 0x000fe20003800000 */
[----:B------:R-:W-:-:S04]  /*0c30*/  UIADD3 UR10, UPT, UPT, -UR4, 0x100000, URZ ;  /* 0x00100000040a7890 */ /* 0x000fc8000fffe1ff */
[----:B------:R-:W-:Y:S02]  /*0c40*/  USHF.L.U32 UR11, UR10, 0xb, URZ ;  /* 0x0000000b0a0b7899 */ /* 0x000fe400080006ff */
[----:B------:R-:W-:Y:S02]  /*0c50*/  USHF.L.U32 UR10, UR10, 0x1, URZ ;  /* 0x000000010a0a7899 */ /* 0x000fe400080006ff */
[----:B-1----:R-:W-:Y:S02]  /*0c60*/  ULEA UR5, UR5, UR6, 0x18 ;  /* 0x0000000605057291 */ /* 0x002fe4000f8ec0ff */
[----:B------:R-:W-:-:S04]  /*0c70*/  UIADD3 UR6, UPT, UPT, -UR7, 0x100000, URZ ;  /* 0x0010000007067890 */ /* 0x000fc8000fffe1ff */
[----:B------:R-:W-:Y:S02]  /*0c80*/  USHF.L.U32 UR7, UR6, 0xb, URZ ;  /* 0x0000000b06077899 */ /* 0x000fe400080006ff */
[----:B------:R-:W-:Y:S01]  /*0c90*/  USHF.L.U32 UR6, UR6, 0x1, URZ ;  /* 0x0000000106067899 */ /* 0x000fe200080006ff */
[----:B------:R-:W1:Y:S03]  /*0ca0*/  FENCE.VIEW.ASYNC.S ;  /* 0x00000000000073c6 */ /* 0x000e660000000000 */
[----:B-1----:R4:W1:Y:S08]  /*0cb0*/  SYNCS.EXCH.64 URZ, [UR5+0x1d0], UR10 ;  /* 0x0001d00a05ff75b2 */ /* 0x0028700008000100 */
[----:B------:R4:W1:Y:S01]  /*0cc0*/  SYNCS.EXCH.64 URZ, [UR5+0x1e0], UR6 ;  /* 0x0001e00605ff75b2 */ /* 0x0008620008000100 */
[----:B------:R4:W1:Y:S01]  /*0cd0*/  SYNCS.EXCH.64 URZ, [UR5+0x1d8], UR10 ;  /* 0x0001d80a05ff75b2 */ /* 0x0008620008000100 */
[----:B------:R4:W1:Y:S02]  /*0ce0*/  SYNCS.EXCH.64 URZ, [UR5+0x1e8], UR6 ;  /* 0x0001e80605ff75b2 */ /* 0x0008640008000100 */
[----:B----4-:R-:W-:Y:S01]  /*0cf0*/  NOP ;  /* 0x0000000000007918 */ /* 0x010fe20000000000 */
.L_x_13:
[----:B------:R-:W4:Y:S01]  /*0d00*/  SHFL.IDX PT, R2, R104, RZ, 0x1f ;  /* 0x00001fff68027589 */ /* 0x000f2200000e0000 */
[----:B------:R-:W-:Y:S01]  /*0d10*/  NOP ;  /* 0x0000000000007918 */ /* 0x000fe20000000000 */
[----:B----4-:R-:W-:-:S13]  /*0d20*/  ISETP.NE.AND P0, PT, R2, 0x5, PT ;  /* 0x000000050200780c */ /* 0x010fda0003f05270 */
[----:B------:R-:W-:Y:S05]  /*0d30*/  @P0 BRA `(.L_x_14) ;  /* 0x0000000000580947 */ /* 0x000fea0003800000 */
[----:B-1----:R-:W1:Y:S01]  /*0d40*/  S2UR UR6, SR_CgaCtaId ;  /* 0x00000000000679c3 */ /* 0x002e620000008800 */
        /* <DEDUP_REMOVED lines=12> */
[----:B-1----:R4:W1:Y:S01]  /*0e10*/  SYNCS.EXCH.64 URZ, [UR6+0x1f0], UR10 ;  /* 0x0001f00a06ff75b2 */ /* 0x0028620008000100 */
[----:B------:R4:W1:Y:S01]  /*0e20*/  SYNCS.EXCH.64 URZ, [UR6+0x210], UR4 ;  /* 0x0002100406ff75b2 */ /* 0x0008620008000100 */
[----:B------:R4:W1:Y:S01]  /*0e30*/  SYNCS.EXCH.64 URZ, [UR6+0x1f8], UR10 ;  /* 0x0001f80a06ff75b2 */ /* 0x0008620008000100 */
[----:B------:R4:W1:Y:S01]  /*0e40*/  SYNCS.EXCH.64 URZ, [UR6+0x218], UR4 ;  /* 0x0002180406ff75b2 */ /* 0x0008620008000100 */
[----:B------:R4:W1:Y:S01]  /*0e50*/  SYNCS.EXCH.64 URZ, [UR6+0x200], UR10 ;  /* 0x0002000a06ff75b2 */ /* 0x0008620008000100 */
[----:B------:R4:W1:Y:S01]  /*0e60*/  SYNCS.EXCH.64 URZ, [UR6+0x220], UR4 ;  /* 0x0002200406ff75b2 */ /* 0x0008620008000100 */
[----:B------:R4:W1:Y:S01]  /*0e70*/  SYNCS.EXCH.64 URZ, [UR6+0x208], UR10 ;  /* 0x0002080a06ff75b2 */ /* 0x0008620008000100 */
[----:B------:R4:W1:Y:S02]  /*0e80*/  SYNCS.EXCH.64 URZ, [UR6+0x228], UR4 ;  /* 0x0002280406ff75b2 */ /* 0x0008640008000100 */
[----:B----4-:R-:W-:Y:S01]  /*0e90*/  NOP ;  /* 0x0000000000007918 */ /* 0x010fe20000000000 */
.L_x_14:
        /* <DEDUP_REMOVED lines=14> */
[----:B------:R4:W1:Y:S01]  /*0f80*/  SYNCS.EXCH.64 URZ, [UR5+0x240], UR6 ;  /* 0x0002400605ff75b2 */ /* 0x0008620008000100 */
[----:B------:R4:W1:Y:S01]  /*0f90*/  SYNCS.EXCH.64 URZ, [UR5+0x238], UR6 ;  /* 0x0002380605ff75b2 */ /* 0x0008620008000100 */
[----:B------:R4:W1:Y:S02]  /*0fa0*/  SYNCS.EXCH.64 URZ, [UR5+0x248], UR6 ;  /* 0x0002480605ff75b2 */ /* 0x0008640008000100 */
[----:B----4-:R-:W-:Y:S01]  /*0fb0*/  NOP ;  /* 0x0000000000007918 */ /* 0x010fe20000000000 */
.L_x_15:
[----:B-1----:R-:W1:Y:S01]  /*0fc0*/  S2UR UR5, SR_CTAID.X ;  /* 0x00000000000579c3 */ /* 0x002e620000002500 */
[----:B------:R-:W-:-:S05]  /*0fd0*/  CS2R.32 R97, SR_CgaSize ;  /* 0x0000000000617805 */ /* 0x000fca0000008a00 */
[----:B------:R-:W-:-:S05]  /*0fe0*/  IMAD R97, R97, -0xa0, RZ ;  /* 0xffffff6061617824 */ /* 0x000fca00078e02ff */
[----:B------:R-:W-:-:S14]  /*0ff0*/  R2UR UR7, R97 ;  /* 0x00000000610772ca */ /* 0x000fdc00000e0000 */
[----:B------:R-:W4:Y:S01]  /*1000*/  LDCU UR7, c[0x0][UR7+0x2b0] ;  /* 0x00005600070777ac */ /* 0x000f220008000800 */
[----:B------:R-:W-:Y:S01]  /*1010*/  NOP ;  /* 0x0000000000007918 */ /* 0x000fe20000000000 */
[----:B------:R-:W-:-:S05]  /*1020*/  CS2R.32 R97, SR_CgaSize ;  /* 0x0000000000617805 */ /* 0x000fca0000008a00 */
[----:B------:R-:W-:-:S05]  /*1030*/  IMAD R97, R97, -0xa0, RZ ;  /* 0xffffff6061617824 */ /* 0x000fca00078e02ff */
[----:B------:R-:W-:-:S14]  /*1040*/  R2UR UR6, R97 ;  /* 0x00000000610672ca */ /* 0x000fdc00000e0000 */
[----:B------:R-:W2:Y:S01]  /*1050*/  LDCU UR6, c[0x0][UR6+0x2b4] ;  /* 0x00005680060677ac */ /* 0x000ea20008000800 */
[----:B------:R-:W3:Y:S08]  /*1060*/  S2UR UR4, SR_CTAID.Y ;  /* 0x00000000000479c3 */ /* 0x000ef00000002600 */
[----:B------:R-:W2:Y:S01]  /*1070*/  LDC R9, c[0x0][0xb24] ;  /* 0x0002c900ff097b82 */ /* 0x000ea20000000800 */
[----:B-1----:R-:W-:-:S02]  /*1080*/  I2FP.F32.U32 R5, UR5 ;  /* 0x0000000500057c45 */ /* 0x002fc40008201000 */
[----:B------:R-:W-:-:S05]  /*1090*/  CS2R.32 R3, SR_CgaSize ;  /* 0x0000000000037805 */ /* 0x000fca0000008a00 */
[----:B------:R-:W-:-:S06]  /*10a0*/  IMAD R3, R3, -0xa0, RZ ;  /* 0xffffff6003037824 */ /* 0x000fcc00078e02ff */
[----:B------:R-:W1:Y:S01]  /*10b0*/  LDC R3, c[0x0][R3+0x2a0] ;  /* 0x0000a80003037b82 */ /* 0x000e620000000800 */
[----:B------:R-:W-:Y:S01]  /*10c0*/  MOV R97, UR5 ;  /* 0x0000000500617c02 */ /* 0x000fe20008000f00 */
[----:B----4-:R-:W-:Y:S01]  /*10d0*/  FMUL R5, R5, UR7 ;  /* 0x0000000705057c20 */ /* 0x010fe20008400000 */
[----:B---3--:R-:W-:Y:S02]  /*10e0*/  I2FP.F32.U32 R4, UR4 ;  /* 0x0000000400047c45 */ /* 0x008fe40008201000 */
[----:B------:R-:W-:-:S05]  /*10f0*/  CS2R.32 R2, SR_CgaSize ;  /* 0x0000000000027805 */ /* 0x000fca0000008a00 */
[----:B------:R-:W-:-:S06]  /*1100*/  IMAD R2, R2, -0xa0, RZ ;  /* 0xffffff6002027824 */ /* 0x000fcc00078e02ff */
[----:B------:R-:W3:Y:S01]  /*1110*/  LDC R2, c[0x0][R2+0x2a4] ;  /* 0x0000a90002027b82 */ /* 0x000ee20000000800 */
[----:B------:R-:W4:Y:S01]  /*1120*/  F2I.U32.TRUNC.NTZ R90, R5 ;  /* 0x00000005005a7305 */ /* 0x000f22000020f000 */
[----:B------:R-:W-:Y:S01]  /*1130*/  MOV R91, UR4 ;  /* 0x00000004005b7c02 */ /* 0x000fe20008000f00 */
[----:B--2---:R-:W-:-:S05]  /*1140*/  FMUL R4, R4, UR6 ;  /* 0x0000000604047c20 */ /* 0x004fca0008400000 */
[----:B------:R-:W-:Y:S01]  /*1150*/  BAR.SYNC.DEFER_BLOCKING 0x0 ;  /* 0x0000000000007b1d */ /* 0x000fe20000010000 */
[----:B------:R-:W-:-:S05]  /*1160*/  ISETP.GE.AND P0, PT, R9, 0x1, PT ;  /* 0x000000010900780c */ /* 0x000fca0003f06270 */
[----:B------:R-:W2:Y:S02]  /*1170*/  F2I.U32.TRUNC.NTZ R79, R4 ;  /* 0x00000004004f7305 */ /* 0x000ea4000020f000 */
[----:B------:R-:W3:Y:S01]  /*1180*/  S2UR UR36, SR_CTAID.Z ;  /* 0x00000000002479c3 */ /* 0x000ee20000002700 */
[----:B----4-:R-:W-:-:S05]  /*1190*/  IADD3 R90, PT, PT, -R90, RZ, RZ ;  /* 0x000000ff5a5a7210 */ /* 0x010fca0007ffe1ff */
[----:B-1----:R-:W-:Y:S01]  /*11a0*/  IMAD R90, R3, R90, UR5 ;  /* 0x00000005035a7e24 */ /* 0x002fe2000f8e025a */
[----:B--2---:R-:W-:-:S05]  /*11b0*/  IADD3 R79, PT, PT, -R79, RZ, RZ ;  /* 0x000000ff4f4f7210 */ /* 0x004fca0007ffe1ff */
[----:B---3--:R-:W-:Y:S01]  /*11c0*/  IMAD R79, R2, R79, UR4 ;  /* 0x00000004024f7e24 */ /* 0x008fe2000f8e024f */
[----:B------:R-:W-:Y:S06]  /*11d0*/  @!P0 BRA `(.L_x_16) ;  /* 0x0000000000b88947 */ /* 0x000fec0003800000 */
[----:B------:R-:W1:Y:S01]  /*11e0*/  LDC.64 R4, c[0x0][0xb18] ;  /* 0x0002c600ff047b82 */ /* 0x000e620000000a00 */
[----:B------:R-:W-:-:S07]  /*11f0*/  ISETP.NE.AND P0, PT, R9, 0x1, PT ;  /* 0x000000010900780c */ /* 0x000fce0003f05270 */
[----:B------:R-:W2:Y:S08]  /*1200*/  LDC R10, c[0x0][0xb0c] ;  /* 0x0002c300ff0a7b82 */ /* 0x000eb00000000800 */
[----:B------:R-:W3:Y:S08]  /*1210*/  LDC R11, c[0x0][0x370] ;  /* 0x0000dc00ff0b7b82 */ /* 0x000ef00000000800 */
[----:B------:R-:W4:Y:S01]  /*1220*/  LDC R12, c[0x0][0x374] ;  /* 0x0000dd00ff0c7b82 */ /* 0x000f220000000800 */
[----:B-1----:R-:W-:-:S07]  /*1230*/  ISETP.NE.AND P1, PT, R4, 0x1, PT ;  /* 0x000000010400780c */ /* 0x002fce0003f25270 */
[----:B------:R-:W3:Y:S01]  /*1240*/  LDC.64 R6, c[0x0][0xb10] ;  /* 0x0002c400ff067b82 */ /* 0x000ee20000000a00 */
[----:B--2---:R-:W-:-:S07]  /*1250*/  ISETP.NE.AND P2, PT, R10, 0x1, PT ;  /* 0x000000010a00780c */ /* 0x004fce0003f45270 */
[----:B------:R-:W1:Y:S08]  /*1260*/  LDC R8, c[0x0][0xb20] ;  /* 0x0002c800ff087b82 */ /* 0x000e700000000800 */
[----:B------:R-:W2:Y:S01]  /*1270*/  LDC.64 R2, c[0x0][0xb28] ;  /* 0x0002ca00ff027b82 */ /* 0x000ea20000000a00 */
[----:B----4-:R-:W-:-:S04]  /*1280*/  IMAD.HI.U32 R13, R12, R5, RZ ;  /* 0x000000050c0d7227 */ /* 0x010fc800078e00ff */
[----:B------:R-:W-:-:S04]  /*1290*/  IMAD.HI.U32 R5, R91, R5, RZ ;  /* 0x000000055b057227 */ /* 0x000fc800078e00ff */
[----:B---3--:R-:W-:-:S04]  /*12a0*/  IMAD.HI.U32 R14, R11, R6, RZ ;  /* 0x000000060b0e7227 */ /* 0x008fc800078e00ff */
[----:B------:R-:W-:Y:S01]  /*12b0*/  IMAD.HI.U32 R16, R97, R6, RZ ;  /* 0x0000000661107227 */ /* 0x000fe200078e00ff */
[-C--:B------:R-:W-:Y:S02]  /*12c0*/  @P2 SHF.R.U32.HI R11, RZ, R7.reuse, R14 ;  /* 0x00000007ff0b2219 */ /* 0x080fe4000001160e */
[-C--:B-1----:R-:W-:Y:S02]  /*12d0*/  @P1 SHF.R.U32.HI R12, RZ, R8.reuse, R13 ;  /* 0x00000008ff0c1219 */ /* 0x082fe4000001160d */
[----:B------:R-:W-:Y:S02]  /*12e0*/  SHF.R.U32.HI R8, RZ, R8, R5 ;  /* 0x00000008ff087219 */ /* 0x000fe40000011605 */
[----:B------:R-:W-:Y:S02]  /*12f0*/  SHF.R.U32.HI R16, RZ, R7, R16 ;  /* 0x00000007ff107219 */ /* 0x000fe40000011610 */
[----:B------:R-:W-:Y:S01]  /*1300*/  SEL R5, R91, R8, !P1 ;  /* 0x000000085b057207 */ /* 0x000fe20004800000 */
[----:B--2---:R-:W-:Y:S01]  /*1310*/  IMAD.HI.U32 R14, R12, R2, RZ ;  /* 0x000000020c0e7227 */ /* 0x004fe200078e00ff */
[----:B------:R-:W-:-:S03]  /*1320*/  SEL R7, R97, R16, !P2 ;  /* 0x0000001061077207 */ /* 0x000fc60005000000 */
[----:B------:R-:W-:Y:S01]  /*1330*/  IMAD.HI.U32 R6, R11, R2, RZ ;  /* 0x000000020b067227 */ /* 0x000fe200078e00ff */
[----:B------:R-:W-:-:S04]  /*1340*/  @P0 SHF.R.U32.HI R12, RZ, R3, R14 ;  /* 0x00000003ff0c0219 */ /* 0x000fc8000001160e */
[----:B------:R-:W-:Y:S01]  /*1350*/  @P0 SHF.R.U32.HI R11, RZ, R3, R6 ;  /* 0x00000003ff0b0219 */ /* 0x000fe20000011606 */
[----:B------:R-:W-:-:S04]  /*1360*/  IMAD R12, R12, R9, RZ ;  /* 0x000000090c0c7224 */ /* 0x000fc800078e02ff */
[----:B------:R-:W-:Y:S01]  /*1370*/  IMAD R6, R11, R9, RZ ;  /* 0x000000090b067224 */ /* 0x000fe200078e02ff */
[----:B------:R-:W-:-:S04]  /*1380*/  ISETP.GE.AND P1, PT, R5, R12, PT ;  /* 0x0000000c0500720c */ /* 0x000fc80003f26270 */
[----:B------:R-:W-:Y:S01]  /*1390*/  ISETP.GE.OR P1, PT, R7, R6, P1 ;  /* 0x000000060700720c */ /* 0x000fe20000f26670 */
[----:B------:R-:W-:-:S05]  /*13a0*/  IMAD.HI.U32 R6, R5, R2, RZ ;  /* 0x0000000205067227 */ /* 0x000fca00078e00ff */
[----:B------:R-:W-:-:S04]  /*13b0*/  SHF.R.U32.HI R6, RZ, R3, R6 ;  /* 0x00000003ff067219 */ /* 0x000fc80000011606 */
[----:B------:R-:W-:-:S03]  /*13c0*/  SEL R6, R5, R6, !P0 ;  /* 0x0000000605067207 */ /* 0x000fc60004000000 */
[----:B------:R-:W-:Y:S01]  /*13d0*/  @!P1 IMAD.HI.U32 R8, R7, R2, RZ ;  /* 0x0000000207089227 */ /* 0x000fe200078e00ff */
[----:B------:R-:W-:-:S04]  /*13e0*/  IADD3 R2, PT, PT, -R6, RZ, RZ ;  /* 0x000000ff06027210 */ /* 0x000fc80007ffe1ff */
[----:B------:R-:W-:Y:S01]  /*13f0*/  @!P1 SHF.R.U32.HI R8, RZ, R3, R8 ;  /* 0x00000003ff089219 */ /* 0x000fe20000011608 */
[----:B------:R-:W-:-:S03]  /*1400*/  IMAD R2, R9, R2, R5 ;  /* 0x0000000209027224 */ /* 0x000fc600078e0205 */
[----:B------:R-:W-:Y:S02]  /*1410*/  @!P1 SEL R3, R7, R8, !P0 ;  /* 0x0000000807039207 */ /* 0x000fe40004000000 */
[----:B------:R-:W-:-:S03]  /*1420*/  IADD3 R8, PT, PT, -R5, RZ, RZ ;  /* 0x000000ff05087210 */ /* 0x000fc60007ffe1ff */
[--C-:B------:R-:W-:Y:S02]  /*1430*/  @!P1 IMAD.IADD R6, R6, 0x1, -R3.reuse ;  /* 0x0000000106069824 */ /* 0x100fe400078e0a03 */
[----:B------:R-:W-:Y:S01]  /*1440*/  @!P1 IMAD R3, R2, R11, R3 ;  /* 0x0000000b02039224 */ /* 0x000fe200078e0203 */
[----:B------:R-:W-:Y:S01]  /*1450*/  IADD3 R2, PT, PT, -R7, RZ, RZ ;  /* 0x000000ff07027210 */ /* 0x000fe20007ffe1ff */
[----:B------:R-:W-:Y:S02]  /*1460*/  @!P1 IMAD R5, R6, R9, R7 ;  /* 0x0000000906059224 */ /* 0x000fe400078e0207 */
[----:B------:R-:W-:Y:S02]  /*1470*/  IMAD R8, R4, R8, R91 ;  /* 0x0000000804087224 */ /* 0x000fe400078e025b */
[----:B------:R-:W-:Y:S02]  /*1480*/  @!P1 IMAD.MOV.U32 R7, RZ, RZ, R3 ;  /* 0x000000ffff079224 */ /* 0x000fe400078e0003 */
[----:B------:R-:W-:-:S02]  /*1490*/  IMAD R2, R10, R2, R97 ;  /* 0x000000020a027224 */ /* 0x000fc400078e0261 */
[----:B------:R-:W-:Y:S02]  /*14a0*/  IMAD R91, R5, R4, R8 ;  /* 0x00000004055b7224 */ /* 0x000fe400078e0208 */
[----:B------:R-:W-:Y:S02]  /*14b0*/  IMAD R97, R7, R10, R2 ;  /* 0x0000000a07617224 */ /* 0x000fe400078e0202 */
.L_x_16:
[----:B------:R-:W1:Y:S01]  /*14c0*/  LDCU UR4, c[0x0][0xb30] ;  /* 0x00016600ff0477ac */ /* 0x000e620008000800 */
[----:B------:R-:W2:Y:S08]  /*14d0*/  S2UR UR37, SR_CgaCtaId ;  /* 0x00000000002579c3 */ /* 0x000eb00000008800 */
[----:B------:R-:W3:Y:S01]  /*14e0*/  LDC R40, c[0x0][0xb24] ;  /* 0x0002c900ff287b82 */ /* 0x000ee20000000800 */
[----:B-1----:R-:W-:-:S09]  /*14f0*/  UISETP.NE.AND UP1, UPT, UR4, 0x1, UPT ;  /* 0x000000010400788c */ /* 0x002fd2000bf25270 */
[----:B--2---:R-:W-:Y:S05]  /*1500*/  BRA.U UP1, `(.L_x_17) ;  /* 0x0000000101407547 */ /* 0x004fea000b800000 */
[----:B------:R-:W1:Y:S08]  /*1510*/  LDC.64 R4, c[0x0][0xb10] ;  /* 0x0002c400ff047b82 */ /* 0x000e700000000a00 */
[----:B------:R-:W2:Y:S08]  /*1520*/  LDC.64 R2, c[0x0][0xb18] ;  /* 0x0002c600ff027b82 */ /* 0x000eb00000000a00 */
[----:B------:R-:W4:Y:S08]  /*1530*/  LDC R6, c[0x0][0xb20] ;  /* 0x0002c800ff067b82 */ /* 0x000f300000000800 */
[----:B------:R-:W3:Y:S01]  /*1540*/  LDC R8, c[0x0][0xb0c] ;  /* 0x0002c300ff087b82 */ /* 0x000ee20000000800 */
[----:B-1----:R-:W-:-:S05]  /*1550*/  IMAD.HI.U32 R4, R97, R4, RZ ;  /* 0x0000000461047227 */ /* 0x002fca00078e00ff */
[----:B------:R-:W-:Y:S01]  /*1560*/  SHF.R.U32.HI R4, RZ, R5, R4 ;  /* 0x00000005ff047219 */ /* 0x000fe20000011604 */
[----:B--2---:R-:W-:Y:S01]  /*1570*/  IMAD.HI.U32 R3, R91, R3, RZ ;  /* 0x000000035b037227 */ /* 0x004fe200078e00ff */
[----:B------:R-:W-:-:S04]  /*1580*/  ISETP.NE.AND P0, PT, R2, 0x1, PT ;  /* 0x000000010200780c */ /* 0x000fc80003f05270 */
[----:B----4-:R-:W-:-:S04]  /*1590*/  SHF.R.U32.HI R6, RZ, R6, R3 ;  /* 0x00000006ff067219 */ /* 0x010fc80000011603 */
[----:B------:R-:W-:Y:S02]  /*15a0*/  SEL R3, R91, R6, !P0 ;  /* 0x000000065b037207 */ /* 0x000fe40004000000 */
[----:B---3--:R-:W-:-:S04]  /*15b0*/  ISETP.NE.AND P1, PT, R8, 0x1, PT ;  /* 0x000000010800780c */ /* 0x008fc80003f25270 */
[----:B------:R-:W-:-:S05]  /*15c0*/  SEL R4, R97, R4, !P1 ;  /* 0x0000000461047207 */ /* 0x000fca0004800000 */
[----:B------:R-:W-:Y:S02]  /*15d0*/  IMAD.IADD R5, R3, 0x1, -R4 ;  /* 0x0000000103057824 */ /* 0x000fe400078e0a04 */
[----:B------:R-:W-:Y:S02]  /*15e0*/  IMAD.IADD R3, R4, 0x1, -R3 ;  /* 0x0000000104037824 */ /* 0x000fe400078e0a03 */
[----:B------:R-:W-:Y:S02]  /*15f0*/  IMAD R97, R5, R8, R97 ;  /* 0x0000000805617224 */ /* 0x000fe400078e0261 */
[----:B------:R-:W-:-:S07]  /*1600*/  IMAD R91, R3, R2, R91 ;  /* 0x00000002035b7224 */ /* 0x000fce00078e025b */
.L_x_17:
[----:B------:R-:W-:Y:S01]  /*1610*/  BAR.SYNC.DEFER_BLOCKING 0x0 ;  /* 0x0000000000007b1d */ /* 0x000fe20000010000 */
[----:B------:R-:W-:Y:S01]  /*1620*/  UISETP.NE.AND UP1, UPT, UR8, 0x2, UPT ;  /* 0x000000020800788c */ /* 0x000fe2000bf25270 */
[----:B------:R-:W-:Y:S02]  /*1630*/  ISETP.NE.OR P5, PT, R0, 0x2, !P5 ;  /* 0x000000020000780c */ /* 0x000fe40006fa5670 */
[----:B------:R-:W-:-:S06]  /*1640*/  LOP3.LUT R2, R101, 0x1f, RZ, 0xc0, !PT ;  /* 0x0000001f65027812 */ /* 0x000fcc00078ec0ff */
[----:B------:R-:W-:Y:S05]  /*1650*/  BRA.U UP1, `(.L_x_18) ;  /* 0x0000001d01907547 */ /* 0x000fea000b800000 */
[----:B------:R-:W1:Y:S01]  /*1660*/  LDCU UR13, c[0x0][0x38c] ;  /* 0x00007180ff0d77ac */ /* 0x000e620008000800 */
[----:B------:R-:W2:Y:S01]  /*1670*/  LDC R9, c[0x0][0x370] ;  /* 0x0000dc00ff097b82 */ /* 0x000ea20000000800 */
[----:B------:R-:W-:Y:S01]  /*1680*/  PLOP3.LUT P1, PT, PT, PT, UP2, 0x80, 0x8 ;  /* 0x000000000008781c */ /* 0x000fe20003f2f028 */
[----:B------:R-:W-:Y:S01]  /*1690*/  IMAD.MOV.U32 R15, RZ, RZ, 0x1 ;  /* 0x00000001ff0f7424 */ /* 0x000fe200078e00ff */
[----:B------:R-:W-:Y:S01]  /*16a0*/  ISETP.EQ.OR P4, PT, R2, RZ, P5 ;  /* 0x000000ff0200720c */ /* 0x000fe20002f82670 */
[----:B------:R-:W-:Y:S01]  /*16b0*/  IMAD.MOV.U32 R14, RZ, RZ, RZ ;  /* 0x000000ffff0e7224 */ /* 0x000fe200078e00ff */
[----:B------:R-:W-:Y:S02]  /*16c0*/  PLOP3.LUT P1, PT, P1, PT, PT, 0x8, 0x80 ;  /* 0x000000000080781c */ /* 0x000fe40000f2e170 */
[----:B------:R-:W-:Y:S01]  /*16d0*/  CS2R R12, SRZ ;  /* 0x00000000000c7805 */ /* 0x000fe2000001ff00 */
[----:B------:R-:W-:Y:S01]  /*16e0*/  IMAD.MOV.U32 R10, RZ, RZ, 0x1 ;  /* 0x00000001ff0a7424 */ /* 0x000fe200078e00ff */
[----:B------:R-:W4:Y:S01]  /*16f0*/  LDC R0, c[0x0][0x374] ;  /* 0x0000dd00ff007b82 */ /* 0x000f220000000800 */
[----:B------:R-:W2:Y:S01]  /*1700*/  LDCU.64 UR22, c[0x0][0x348] ;  /* 0x00006900ff1677ac */ /* 0x000ea20008000a00 */
[----:B------:R-:W-:Y:S01]  /*1710*/  UMOV UR6, URZ ;  /* 0x000000ff00067c82 */ /* 0x000fe20008000000 */
[----:B-1----:R-:W-:-:S04]  /*1720*/  UIADD3 UR5, UPT, UPT, UR13, 0x3f, URZ ;  /* 0x0000003f0d057890 */ /* 0x002fc8000fffe0ff */
[----:B------:R-:W-:-:S04]  /*1730*/  USHF.R.S32.HI UR4, URZ, 0x1f, UR5 ;  /* 0x0000001fff047899 */ /* 0x000fc80008011405 */
[----:B------:R-:W-:-:S04]  /*1740*/  ULEA.HI UR4, UR4, UR5, URZ, 0x6 ;  /* 0x0000000504047291 */ /* 0x000fc8000f8f30ff */
[----:B------:R-:W-:Y:S02]  /*1750*/  USHF.R.S32.HI UR15, URZ, 0x6, UR4 ;  /* 0x00000006ff0f7899 */ /* 0x000fe40008011404 */
[----:B------:R-:W-:Y:S02]  /*1760*/  UIADD3 UR4, UPT, UPT, UR13, -0x1, URZ ;  /* 0xffffffff0d047890 */ /* 0x000fe4000fffe0ff */
[----:B------:R-:W-:Y:S02]  /*1770*/  UISETP.LT.U32.AND UP0, UPT, UR15, 0x1b, UPT ;  /* 0x0000001b0f00788c */ /* 0x000fe4000bf01070 */
[----:B------:R-:W-:Y:S02]  /*1780*/  UISETP.GE.U32.AND UP1, UPT, UR4, -0x7f, UPT ;  /* 0xffffff810400788c */ /* 0x000fe4000bf26070 */
[----:B------:R-:W-:Y:S02]  /*1790*/  USEL UR14, UR15, 0x1b, UP0 ;  /* 0x0000001b0f0e7887 */ /* 0x000fe40008000000 */
[----:B------:R-:W-:-:S02]  /*17a0*/  UIADD3 UR13, UPT, UPT, UR13, 0x7e, URZ ;  /* 0x0000007e0d0d7890 */ /* 0x000fc4000fffe0ff */
[----:B------:R-:W-:Y:S02]  /*17b0*/  UIADD3 UR5, UPT, UPT, UR14, -0x1, URZ ;  /* 0xffffffff0e057890 */ /* 0x000fe4000fffe0ff */
[----:B------:R-:W-:-:S03]  /*17c0*/  UIADD3 UR7, UPT, UPT, UR15, -UR14, URZ ;  /* 0x8000000e0f077290 */ /* 0x000fc6000fffe0ff */
[----:B------:R-:W-:-:S04]  /*17d0*/  @UP1 UIADD3 UR5, UPT, UPT, UR14, URZ, URZ ;  /* 0x000000ff0e051290 */ /* 0x000fc8000fffe0ff */
[----:B--2---:R-:W-:-:S12]  /*17e0*/  UIADD3 UR5, UPT, UPT, UR5, 0x1, URZ ;  /* 0x0000000105057890 */ /* 0x004fd8000fffe0ff */
.L_x_36:
[----:B------:R-:W-:Y:S01]  /*17f0*/  UISETP.NE.AND UP0, UPT, UR37, URZ, UPT ;  /* 0x000000ff2500728c */ /* 0x000fe2000bf05270 */
[----:B------:R-:W1:Y:S08]  /*1800*/  S2UR UR37, SR_CgaCtaId ;  /* 0x00000000002579c3 */ /* 0x000e700000008800 */
[----:B------:R-:W-:Y:S05]  /*1810*/  BRA.U UP0, `(.L_x_19) ;  /* 0x0000000100347547 */ /* 0x000fea000b800000 */
[----:B------:R-:W2:Y:S01]  /*1820*/  S2R R2, SR_CgaCtaId ;  /* 0x0000000000027919 */ /* 0x000ea20000008800 */
[----:B------:R-:W-:-:S04]  /*1830*/  MOV R3, 0x400 ;  /* 0x0000040000037802 */ /* 0x000fc80000000f00 */
[----:B--2---:R-:W-:Y:S02]  /*1840*/  LEA R3, R2, R3, 0x18 ;  /* 0x0000000302037211 */ /* 0x004fe400078ec0ff */
[----:B------:R-:W-:-:S03]  /*1850*/  SHF.L.U32 R2, R10, 0x1f, RZ ;  /* 0x0000001f0a027819 */ /* 0x000fc600000006ff */
[----:B------:R-:W-:-:S04]  /*1860*/  IMAD R3, R12, 0x8, R3 ;  /* 0x000000080c037824 */ /* 0x000fc800078e0203 */
[----:B------:R-:W2:Y:S02]  /*1870*/  SYNCS.PHASECHK.TRANS64.TRYWAIT P0, [R3+URZ+0x240], R2 ;  /* 0x00024002030075a7 */ /* 0x000ea400080011ff */
[----:B--2---:R-:W-:Y:S05]  /*1880*/  @!P0 BRA `(.L_x_20) ;  /* 0x0000005400f88947 */ /* 0x004fea0003800000 */
.L_x_119:
[----:B------:R-:W-:Y:S01]  /*1890*/  VIADD R12, R12, 0x1 ;  /* 0x000000010c0c7836 */ /* 0x000fe20000000000 */
[----:B------:R2:W-:Y:S04]  /*18a0*/  SYNCS.ARRIVE.TRANS64.A1T0 RZ, [R3+URZ+0x230], RZ ;  /* 0x000230ff03ff79a7 */ /* 0x0005e800081000ff */
[----:B------:R-:W-:-:S04]  /*18b0*/  ISETP.NE.AND P0, PT, R12, 0x2, PT ;  /* 0x000000020c00780c */ /* 0x000fc80003f05270 */
[----:B------:R-:W-:Y:S02]  /*18c0*/  SEL R12, R12, RZ, P0 ;  /* 0x000000ff0c0c7207 */ /* 0x000fe40000000000 */
[----:B--2---:R-:W-:-:S04]  /*18d0*/  SEL R3, RZ, 0x1, P0 ;  /* 0x00000001ff037807 */ /* 0x004fc80000000000 */
[----:B------:R-:W-:-:S07]  /*18e0*/  LOP3.LUT R10, R10, R3, RZ, 0x3c, !PT ;  /* 0x000000030a0a7212 */ /* 0x000fce00078e3cff */
.L_x_19:
[----:B------:R-:W-:Y:S01]  /*18f0*/  UMOV UR4, 0x400 ;  /* 0x0000040000047882 */ /* 0x000fe20000000000 */
[----:B------:R-:W-:Y:S01]  /*1900*/  SHF.L.U32 R2, R15, 0x1f, RZ ;  /* 0x0000001f0f027819 */ /* 0x000fe200000006ff */
[----:B-1----:R-:W-:Y:S01]  /*1910*/  ULEA UR4, UR37, UR4, 0x18 ;  /* 0x0000000425047291 */ /* 0x002fe2000f8ec0ff */
[----:B------:R-:W-:Y:S01]  /*1920*/  R2UR UR34, R97 ;  /* 0x00000000612272ca */ /* 0x000fe200000e0000 */
[----:B------:R-:W-:Y:S01]  /*1930*/  UISETP.GE.U32.AND UP0, UPT, UR13, 0x7f, UPT ;  /* 0x0000007f0d00788c */ /* 0x000fe2000bf06070 */
[----:B------:R-:W-:Y:S01]  /*1940*/  R2UR UR11, R91 ;  /* 0x000000005b0b72ca */ /* 0x000fe200000e0000 */
[----:B------:R-:W-:Y:S01]  /*1950*/  ULEA UR8, UR6, UR4, 0x3 ;  /* 0x0000000406087291 */ /* 0x000fe2000f8e18ff */
[----:B------:R-:W-:-:S08]  /*1960*/  UMOV UR24, URZ ;  /* 0x000000ff00187c82 */ /* 0x000fd00008000000 */
[----:B------:R1:W2:Y:S01]  /*1970*/  SYNCS.PHASECHK.TRANS64.TRYWAIT P0, [UR8+0xd8], R2 ;  /* 0x0000d802ff0075a7 */ /* 0x0002a20008001108 */
[----:B------:R-:W-:Y:S02]  /*1980*/  USHF.L.U32 UR34, UR34, 0x6, URZ ;  /* 0x0000000622227899 */ /* 0x000fe400080006ff */
[----:B------:R-:W-:Y:S01]  /*1990*/  USHF.L.U32 UR11, UR11, 0x6, URZ ;  /* 0x000000060b0b7899 */ /* 0x000fe200080006ff */
[----:B------:R-:W-:Y:S11]  /*19a0*/  BRA.U !UP0, `(.L_x_21) ;  /* 0x0000000108a47547 */ /* 0x000ff6000b800000 */
[----:B------:R-:W-:Y:S01]  /*19b0*/  UMOV UR16, URZ ;  /* 0x000000ff00107c82 */ /* 0x000fe20008000000 */
[----:B------:R-:W-:-:S05]  /*19c0*/  UMOV UR17, UR6 ;  /* 0x0000000600117c82 */ /* 0x000fca0008000000 */
.L_x_26:
[----:B-1----:R-:W-:Y:S01]  /*19d0*/  ULEA UR33, UR17, UR4, 0x3 ;  /* 0x0000000411217291 */ /* 0x002fe2000f8e18ff */
[----:B--2---:R-:W-:Y:S01]  /*19e0*/  @!P5 MOV R3, 0x2000 ;  /* 0x000020000003d802 */ /* 0x004fe20000000f00 */
[----:B--2---:R-:W-:Y:S10]  /*19f0*/  @P0 BRA `(.L_x_22) ;  /* 0x00000000000c0947 */ /* 0x004ff40003800000 */
[----:B------:R-:W-:-:S04]  /*1a00*/  SHF.L.U32 R5, R15, 0x1f, RZ ;  /* 0x0000001f0f057819 */ /* 0x000fc800000006ff */
[----:B------:R-:W2:Y:S02]  /*1a10*/  SYNCS.PHASECHK.TRANS64.TRYWAIT P0, [UR33+0xd8], R5 ;  /* 0x0000d805ff0075a7 */ /* 0x000ea40008001121 */
[----:B--2---:R-:W-:Y:S05]  /*1a20*/  @!P0 BRA `(.L_x_23) ;  /* 0x0000005400a48947 */ /* 0x004fea0003800000 */
.L_x_22:
[----:B------:R2:W-:Y:S01]  /*1a30*/  @!P5 SYNCS.ARRIVE.TRANS64 RZ, [UR33], R3 ;  /* 0x00000003ffffd9a7 */ /* 0x0005e20008000021 */
[----:B------:R-:W-:Y:S04]  /*1a40*/  BSSY.RECONVERGENT B0, `(.L_x_24) ;  /* 0x0000003000007945 */ /* 0x000fe80003800200 */
[----:B------:R-:W-:Y:S05]  /*1a50*/  @P4 BRA `(.L_x_25) ;  /* 0x0000000000044947 */ /* 0x000fea0003800000 */
[----:B------:R-:W-:Y:S05]  /*1a60*/  BPT.TRAP 0x1 ;  /* 0x000000040000795c */ /* 0x000fea0000300000 */
.L_x_25:
[----:B------:R-:W-:Y:S05]  /*1a70*/  BSYNC.RECONVERGENT B0 ;  /* 0x0000000000007941 */ /* 0x000fea0003800200 */
.L_x_24:
[----:B------:R-:W-:Y:S02]  /*1a80*/  UIADD3 UR6, UPT, UPT, UR17, 0x1, URZ ;  /* 0x0000000111067890 */ /* 0x000fe4000fffe0ff */
[----:B------:R-:W-:Y:S02]  /*1a90*/  UIADD3 UR26, UP1, UPT, UR22, 0x80, URZ ;  /* 0x00000080161a7890 */ /* 0x000fe4000ff3e0ff */
[----:B------:R-:W-:Y:S02]  /*1aa0*/  UISETP.NE.AND UP0, UPT, UR6, 0x1b, UPT ;  /* 0x0000001b0600788c */ /* 0x000fe4000bf05270 */
[----:B------:R-:W-:Y:S02]  /*1ab0*/  USHF.L.U32 UR35, UR16, 0x6, URZ ;  /* 0x0000000610237899 */ /* 0x000fe400080006ff */
[----:B------:R-:W-:Y:S02]  /*1ac0*/  USEL UR9, URZ, 0x1, UP0 ;  /* 0x00000001ff097887 */ /* 0x000fe40008000000 */
[----:B------:R-:W-:-:S02]  /*1ad0*/  USEL UR6, UR6, URZ, UP0 ;  /* 0x000000ff06067287 */ /* 0x000fc40008000000 */
[----:B------:R-:W-:Y:S02]  /*1ae0*/  UIADD3 UR20, UP0, UPT, UR22, 0x180, URZ ;  /* 0x0000018016147890 */ /* 0x000fe4000ff1e0ff */
[----:B------:R-:W-:Y:S01]  /*1af0*/  ULEA UR8, UR6, UR4, 0x3 ;  /* 0x0000000406087291 */ /* 0x000fe2000f8e18ff */
[----:B------:R-:W-:Y:S01]  /*1b00*/  LOP3.LUT R15, R15, UR9, RZ, 0x3c, !PT ;  /* 0x000000090f0f7c12 */ /* 0x000fe2000f8e3cff */
[----:B------:R-:W-:Y:S02]  /*1b10*/  UIADD3.X UR27, UPT, UPT, URZ, UR23, URZ, UP1, !UPT ;  /* 0x00000017ff1b7290 */ /* 0x000fe40008ffe4ff */
[----:B------:R-:W-:Y:S01]  /*1b20*/  UIADD3.X UR21, UPT, UPT, URZ, UR23, URZ, UP0, !UPT ;  /* 0x00000017ff157290 */ /* 0x000fe200087fe4ff */
[----:B-1----:R-:W-:Y:S01]  /*1b30*/  SHF.L.U32 R2, R15, 0x1f, RZ ;  /* 0x0000001f0f027819 */ /* 0x002fe200000006ff */
[----:B------:R-:W-:Y:S01]  /*1b40*/  UMOV UR18, 0x0 ;  /* 0x0000000000127882 */ /* 0x000fe20000000000 */
[----:B------:R-:W-:Y:S01]  /*1b50*/  UMOV UR19, 0x10000000 ;  /* 0x1000000000137882 */ /* 0x000fe20000000000 */
[----:B------:R-:W-:Y:S01]  /*1b60*/  UMOV UR12, UR36 ;  /* 0x00000024000c7c82 */ /* 0x000fe20008000000 */
[----:B------:R1:W1:Y:S01]  /*1b70*/  SYNCS.PHASECHK.TRANS64.TRYWAIT P0, [UR8+0xd8], R2 ;  /* 0x0000d802ff0075a7 */ /* 0x0002620008001108 */
[----:B------:R-:W-:Y:S01]  /*1b80*/  ULEA UR8, UR17, UR4, 0xc ;  /* 0x0000000411087291 */ /* 0x000fe2000f8e60ff */
[----:B------:R-:W-:Y:S01]  /*1b90*/  UMOV UR9, UR33 ;  /* 0x0000002100097c82 */ /* 0x000fe20008000000 */
[----:B------:R-:W-:-:S02]  /*1ba0*/  UMOV UR10, UR35 ;  /* 0x00000023000a7c82 */ /* 0x000fc40008000000 */
[----:B------:R-:W-:Y:S02]  /*1bb0*/  UIADD3 UR32, UPT, UPT, UR8, 0x2600, URZ ;  /* 0x0000260008207890 */ /* 0x000fe4000fffe0ff */
[----:B------:R-:W-:Y:S02]  /*1bc0*/  UIADD3 UR8, UPT, UPT, UR8, 0x1d600, URZ ;  /* 0x0001d60008087890 */ /* 0x000fe4000fffe0ff */
[----:B------:R-:W-:Y:S01]  /*1bd0*/  UIADD3 UR16, UPT, UPT, UR16, 0x1, URZ ;  /* 0x0000000110107890 */ /* 0x000fe2000fffe0ff */
[----:B------:R-:W-:Y:S01]  /*1be0*/  UMOV UR24, UR5 ;  /* 0x0000000500187c82 */ /* 0x000fe20008000000 */
[----:B------:R-:W-:Y:S02]  /*1bf0*/  UMOV UR17, UR6 ;  /* 0x0000000600117c82 */ /* 0x000fe40008000000 */
[----:B------:R-:W-:Y:S01]  /*1c00*/  UISETP.NE.AND UP0, UPT, UR16, UR5, UPT ;  /* 0x000000051000728c */ /* 0x000fe2000bf05270 */
[----:B------:R1:W-:Y:S02]  /*1c10*/  UTMALDG.3D [UR32], [UR26], desc[UR18] ;  /* 0x000012201a0075b4 */ /* 0x0003e40008011000 */
[----:B------:R1:W-:Y:S06]  /*1c20*/  UTMALDG.3D [UR8], [UR20], desc[UR18] ;  /* 0x00001208140075b4 */ /* 0x0003ec0008011000 */
[----:B------:R-:W-:Y:S05]  /*1c30*/  BRA.U UP0, `(.L_x_26) ;  /* 0xfffffffd00647547 */ /* 0x000fea000b83ffff */
.L_x_21:
[----:B-1----:R-:W-:Y:S01]  /*1c40*/  ULEA UR8, UR6, UR4, 0x3 ;  /* 0x0000000406087291 */ /* 0x002fe2000f8e18ff */
[----:B------:R-:W-:Y:S01]  /*1c50*/  SHF.L.U32 R2, R15, 0x1f, RZ ;  /* 0x0000001f0f027819 */ /* 0x000fe200000006ff */
[----:B------:R-:W-:Y:S01]  /*1c60*/  @!P1 SYNCS.ARRIVE.TRANS64.A1T0 RZ, [UR4+0x1c8], RZ ;  /* 0x0001c8ffffff99a7 */ /* 0x000fe20008100004 */
[----:B------:R-:W-:-:S06]  /*1c70*/  UISETP.GT.AND UP0, UPT, UR15, UR14, UPT ;  /* 0x0000000e0f00728c */ /* 0x000fcc000bf04270 */
[----:B--2---:R1:W2:Y:S03]  /*1c80*/  SYNCS.PHASECHK.TRANS64.TRYWAIT P0, [UR8+0xd8], R2 ;  /* 0x0000d802ff0075a7 */ /* 0x0042a60008001108 */
[----:B------:R-:W-:Y:S05]  /*1c90*/  BRA.U !UP0, `(.L_x_27) ;  /* 0x0000000108a87547 */ /* 0x000fea000b800000 */
[----:B------:R-:W-:Y:S01]  /*1ca0*/  UIADD3 UR21, UPT, UPT, UR7, UR24, URZ ;  /* 0x0000001807157290 */ /* 0x000fe2000fffe0ff */
[----:B------:R-:W-:-:S11]  /*1cb0*/  UMOV UR25, UR6 ;  /* 0x0000000600197c82 */ /* 0x000fd60008000000 */
.L_x_32:
[----:B-1----:R-:W-:Y:S01]  /*1cc0*/  ULEA UR17, UR25, UR4, 0x3 ;  /* 0x0000000419117291 */ /* 0x002fe2000f8e18ff */
[----:B--2---:R-:W-:Y:S01]  /*1cd0*/  @!P5 MOV R3, 0x2000 ;  /* 0x000020000003d802 */ /* 0x004fe20000000f00 */
[----:B--2---:R-:W-:Y:S10]  /*1ce0*/  @P0 BRA `(.L_x_28) ;  /* 0x00000000000c0947 */ /* 0x004ff40003800000 */
[----:B------:R-:W-:-:S04]  /*1cf0*/  SHF.L.U32 R5, R15, 0x1f, RZ ;  /* 0x0000001f0f057819 */ /* 0x000fc800000006ff */
[----:B------:R-:W2:Y:S02]  /*1d00*/  SYNCS.PHASECHK.TRANS64.TRYWAIT P0, [UR17+0xd8], R5 ;  /* 0x0000d805ff0075a7 */ /* 0x000ea40008001111 */
[----:B--2---:R-:W-:Y:S05]  /*1d10*/  @!P0 BRA `(.L_x_29) ;  /* 0x0000005400008947 */ /* 0x004fea0003800000 */
.L_x_28:
[----:B------:R2:W-:Y:S01]  /*1d20*/  @!P5 SYNCS.ARRIVE.TRANS64 RZ, [UR17], R3 ;  /* 0x00000003ffffd9a7 */ /* 0x0005e20008000011 */
[----:B------:R-:W-:Y:S04]  /*1d30*/  BSSY.RECONVERGENT B0, `(.L_x_30) ;  /* 0x0000003000007945 */ /* 0x000fe80003800200 */
[----:B------:R-:W-:Y:S05]  /*1d40*/  @P4 BRA `(.L_x_31) ;  /* 0x0000000000044947 */ /* 0x000fea0003800000 */
[----:B------:R-:W-:Y:S05]  /*1d50*/  BPT.TRAP 0x1 ;  /* 0x000000040000795c */ /* 0x000fea0000300000 */
.L_x_31:
[----:B------:R-:W-:Y:S05]  /*1d60*/  BSYNC.RECONVERGENT B0 ;  /* 0x0000000000007941 */ /* 0x000fea0003800200 */
.L_x_30:
        /* <DEDUP_REMOVED lines=20> */
[----:B------:R-:W-:Y:S01]  /*1eb0*/  UIADD3 UR8, UPT, UPT, UR8, 0x1d600, URZ ;  /* 0x0001d60008087890 */ /* 0x000fe2000fffe0ff */
[----:B------:R-:W-:Y:S01]  /*1ec0*/  UMOV UR9, UR17 ;  /* 0x0000001100097c82 */ /* 0x000fe20008000000 */
[----:B------:R-:W-:Y:S01]  /*1ed0*/  UMOV UR10, UR19 ;  /* 0x00000013000a7c82 */ /* 0x000fe20008000000 */
[----:B------:R-:W-:Y:S01]  /*1ee0*/  UIADD3 UR24, UPT, UPT, UR24, 0x1, URZ ;  /* 0x0000000118187890 */ /* 0x000fe2000fffe0ff */
[----:B------:R-:W-:-:S03]  /*1ef0*/  UMOV UR25, UR6 ;  /* 0x0000000600197c82 */ /* 0x000fc60008000000 */
[----:B------:R1:W-:Y:S01]  /*1f00*/  UTMALDG.3D [UR16], [UR30], desc[UR26] ;  /* 0x00001a101e0075b4 */ /* 0x0003e20008011000 */
[----:B------:R-:W-:Y:S01]  /*1f10*/  UISETP.NE.AND UP0, UPT, UR24, UR21, UPT ;  /* 0x000000151800728c */ /* 0x000fe2000bf05270 */
[----:B------:R1:W-:Y:S08]  /*1f20*/  UTMALDG.3D [UR8], [UR28], desc[UR26] ;  /* 0x00001a081c0075b4 */ /* 0x0003f00008011000 */
[----:B------:R-:W-:Y:S05]  /*1f30*/  BRA.U UP0, `(.L_x_32) ;  /* 0xfffffffd00607547 */ /* 0x000fea000b83ffff */
.L_x_27:
[C---:B-1----:R-:W-:Y:S01]  /*1f40*/  LEA R2, R14.reuse, UR4, 0x3 ;  /* 0x000000040e027c11 */ /* 0x042fe2000f8e18ff */
[----:B------:R-:W-:Y:S01]  /*1f50*/  NOP ;  /* 0x0000000000007918 */ /* 0x000fe20000000000 */
[----:B--2---:R-:W-:Y:S02]  /*1f60*/  SHF.L.U32 R3, R13, 0x1f, RZ ;  /* 0x0000001f0d037819 */ /* 0x004fe400000006ff */
[----:B------:R-:W-:Y:S02]  /*1f70*/  LEA R4, R14, UR4, 0x4 ;  /* 0x000000040e047c11 */ /* 0x000fe4000f8e20ff */
[----:B------:R-:W1:Y:S02]  /*1f80*/  SYNCS.PHASECHK.TRANS64.TRYWAIT P0, [R2+URZ+0x1d0], R3 ;  /* 0x0001d003020075a7 */ /* 0x000e6400080011ff */
[----:B-1----:R-:W-:Y:S05]  /*1f90*/  @!P0 BRA `(.L_x_33) ;  /* 0x0000005000788947 */ /* 0x002fea0003800000 */
.L_x_122:
[----:B------:R-:W2:Y:S01]  /*1fa0*/  LDS.128 R4, [R4+0x260] ;  /* 0x0002600004047984 */ /* 0x000ea20000000c00 */
[----:B---3--:R-:W-:Y:S01]  /*1fb0*/  ISETP.GE.AND P0, PT, R40, 0x1, PT ;  /* 0x000000012800780c */ /* 0x008fe20003f06270 */
[----:B-1----:R-:W-:Y:S01]  /*1fc0*/  VIADD R2, R2, 0x1e0 ;  /* 0x000001e002027836 */ /* 0x002fe20000000000 */
[----:B------:R-:W-:Y:S01]  /*1fd0*/  @!PT LDS RZ, [RZ] ;  /* 0x00000000fffff984 */ /* 0x000fe20000000800 */
[----:B------:R-:W-:Y:S01]  /*1fe0*/  @!PT LDS RZ, [RZ] ;  /* 0x00000000fffff984 */ /* 0x000fe20000000800 */
[----:B------:R-:W-:Y:S01]  /*1ff0*/  @!PT LDS RZ, [RZ] ;  /* 0x00000000fffff984 */ /* 0x000fe20000000800 */
[----:B------:R-:W-:Y:S01]  /*2000*/  @!PT LDS RZ, [RZ] ;  /* 0x00000000fffff984 */ /* 0x000fe20000000800 */
[----:B------:R1:W-:Y:S06]  /*2010*/  MEMBAR.ALL.CTA ;  /* 0x0000000000007992 */ /* 0x0003ec0000008000 */
[----:B-1----:R-:W1:Y:S01]  /*2020*/  FENCE.VIEW.ASYNC.S ;  /* 0x00000000000073c6 */ /* 0x002e620000000000 */
[----:B------:R-:W-:-:S04]  /*2030*/  PRMT R2, RZ, 0x654, R2 ;  /* 0x00000654ff027816 */ /* 0x000fc80000000002 */
[----:B-1----:R1:W-:Y:S01]  /*2040*/  SYNCS.ARRIVE.TRANS64.RED.A1T0 RZ, [R2+URZ], RZ ;  /* 0x000000ff02ff79a7 */ /* 0x0023e200081004ff */
[----:B--2---:R-:W-:-:S13]  /*2050*/  LOP3.LUT P2, RZ, R6, 0x1, RZ, 0xc0, !PT ;  /* 0x0000000106ff7812 */ /* 0x004fda000784c0ff */
[----:B------:R-:W-:Y:S01]  /*2060*/  @P2 SHF.R.U32.HI R3, RZ, 0x10, R5 ;  /* 0x00000010ff032819 */ /* 0x000fe20000011605 */
[----:B------:R-:W-:Y:S01]  /*2070*/  VOTEU.ANY UP0, P2 ;  /* 0x0000000000ff7886 */ /* 0x000fe20001000100 */
[----:B------:R-:W-:Y:S02]  /*2080*/  @P2 MOV R11, R4 ;  /* 0x00000004000b2202 */ /* 0x000fe40000000f00 */
[----:B------:R-:W-:Y:S02]  /*2090*/  @P2 R2UR.BROADCAST UR8, R3 ;  /* 0x00000000030822ca */ /* 0x000fe400008e0000 */
[----:B------:R-:W-:-:S11]  /*20a0*/  @P2 LOP3.LUT R8, R5, 0xffff, RZ, 0xc0, !PT ;  /* 0x0000ffff05082812 */ /* 0x000fd600078ec0ff */
[----:B------:R-:W-:Y:S01]  /*20b0*/  @UP0 UMOV UR36, UR8 ;  /* 0x0000000800240c82 */ /* 0x000fe20008000000 */
[----:B-1----:R-:W-:Y:S05]  /*20c0*/  @!P0 BRA `(.L_x_34) ;  /* 0x0000000000b88947 */ /* 0x002fea0003800000 */
[----:B------:R-:W4:Y:S01]  /*20d0*/  LDC.64 R4, c[0x0][0xb18] ;  /* 0x0002c600ff047b82 */ /* 0x000f220000000a00 */
[----:B------:R-:W-:-:S07]  /*20e0*/  ISETP.NE.AND P3, PT, R40, 0x1, PT ;  /* 0x000000012800780c */ /* 0x000fce0003f65270 */
[----:B------:R-:W1:Y:S08]  /*20f0*/  LDC.64 R6, c[0x0][0xb10] ;  /* 0x0002c400ff067b82 */ /* 0x000e700000000a00 */
[----:B------:R-:W2:Y:S08]  /*2100*/  LDC R16, c[0x0][0xb20] ;  /* 0x0002c800ff107b82 */ /* 0x000eb00000000800 */
[----:B------:R-:W3:Y:S01]  /*2110*/  LDC R18, c[0x0][0xb0c] ;  /* 0x0002c300ff127b82 */ /* 0x000ee20000000800 */
[----:B----4-:R-:W-:Y:S01]  /*2120*/  IMAD.HI.U32 R17, R0, R5, RZ ;  /* 0x0000000500117227 */ /* 0x010fe200078e00ff */
[----:B------:R-:W-:-:S03]  /*2130*/  ISETP.NE.AND P0, PT, R4, 0x1, PT ;  /* 0x000000010400780c */ /* 0x000fc60003f05270 */
[----:B------:R-:W-:-:S03]  /*2140*/  IMAD.HI.U32 R5, R8, R5, RZ ;  /* 0x0000000508057227 */ /* 0x000fc600078e00ff */
[----:B------:R-:W4:Y:S01]  /*2150*/  LDC.64 R2, c[0x0][0xb28] ;  /* 0x0002ca00ff027b82 */ /* 0x000f220000000a00 */
[----:B-1----:R-:W-:-:S04]  /*2160*/  IMAD.HI.U32 R20, R9, R6, RZ ;  /* 0x0000000609147227 */ /* 0x002fc800078e00ff */
[----:B------:R-:W-:Y:S01]  /*2170*/  IMAD.HI.U32 R22, R11, R6, RZ ;  /* 0x000000060b167227 */ /* 0x000fe200078e00ff */
[----:B------:R-:W-:Y:S02]  /*2180*/  SHF.R.U32.HI R20, RZ, R7, R20 ;  /* 0x00000007ff147219 */ /* 0x000fe40000011614 */
[-C--:B--2---:R-:W-:Y:S02]  /*2190*/  SHF.R.U32.HI R17, RZ, R16.reuse, R17 ;  /* 0x00000010ff117219 */ /* 0x084fe40000011611 */
[----:B------:R-:W-:Y:S02]  /*21a0*/  SHF.R.U32.HI R5, RZ, R16, R5 ;  /* 0x00000010ff057219 */ /* 0x000fe40000011605 */
[----:B------:R-:W-:Y:S02]  /*21b0*/  SEL R17, R0, R17, !P0 ;  /* 0x0000001100117207 */ /* 0x000fe40004000000 */
[----:B------:R-:W-:Y:S02]  /*21c0*/  SHF.R.U32.HI R22, RZ, R7, R22 ;  /* 0x00000007ff167219 */ /* 0x000fe40000011616 */
[----:B---3--:R-:W-:-:S02]  /*21d0*/  ISETP.NE.AND P1, PT, R18, 0x1, PT ;  /* 0x000000011200780c */ /* 0x008fc40003f25270 */
[----:B------:R-:W-:Y:S02]  /*21e0*/  SEL R5, R8, R5, !P0 ;  /* 0x0000000508057207 */ /* 0x000fe40004000000 */
[----:B------:R-:W-:Y:S02]  /*21f0*/  SEL R19, R9, R20, !P1 ;  /* 0x0000001409137207 */ /* 0x000fe40004800000 */
[----:B------:R-:W-:Y:S01]  /*2200*/  SEL R7, R11, R22, !P1 ;  /* 0x000000160b077207 */ /* 0x000fe20004800000 */
[----:B----4-:R-:W-:-:S04]  /*2210*/  IMAD.HI.U32 R20, R17, R2, RZ ;  /* 0x0000000211147227 */ /* 0x010fc800078e00ff */
[----:B------:R-:W-:Y:S01]  /*2220*/  IMAD.HI.U32 R6, R19, R2, RZ ;  /* 0x0000000213067227 */ /* 0x000fe200078e00ff */
[----:B------:R-:W-:-:S04]  /*2230*/  @P3 SHF.R.U32.HI R17, RZ, R3, R20 ;  /* 0x00000003ff113219 */ /* 0x000fc80000011614 */
[----:B------:R-:W-:Y:S01]  /*2240*/  @P3 SHF.R.U32.HI R19, RZ, R3, R6 ;  /* 0x00000003ff133219 */ /* 0x000fe20000011606 */
[----:B------:R-:W-:-:S04]  /*2250*/  IMAD R17, R40, R17, RZ ;  /* 0x0000001128117224 */ /* 0x000fc800078e02ff */
[----:B------:R-:W-:Y:S01]  /*2260*/  IMAD R6, R40, R19, RZ ;  /* 0x0000001328067224 */ /* 0x000fe200078e02ff */
[C---:B------:R-:W-:Y:S02]  /*2270*/  ISETP.GE.AND P0, PT, R5.reuse, R17, PT ;  /* 0x000000110500720c */ /* 0x040fe40003f06270 */
[----:B------:R-:W-:Y:S02]  /*2280*/  IADD3 R17, PT, PT, -R5, RZ, RZ ;  /* 0x000000ff05117210 */ /* 0x000fe40007ffe1ff */
[----:B------:R-:W-:Y:S01]  /*2290*/  ISETP.GE.OR P0, PT, R7, R6, P0 ;  /* 0x000000060700720c */ /* 0x000fe20000706670 */
[----:B------:R-:W-:-:S04]  /*22a0*/  IMAD.HI.U32 R6, R5, R2, RZ ;  /* 0x0000000205067227 */ /* 0x000fc800078e00ff */
[----:B------:R-:W-:Y:S01]  /*22b0*/  IMAD R8, R4, R17, R8 ;  /* 0x0000001104087224 */ /* 0x000fe200078e0208 */
[----:B------:R-:W-:-:S04]  /*22c0*/  SHF.R.U32.HI R6, RZ, R3, R6 ;  /* 0x00000003ff067219 */ /* 0x000fc80000011606 */
[----:B------:R-:W-:-:S03]  /*22d0*/  SEL R6, R5, R6, !P3 ;  /* 0x0000000605067207 */ /* 0x000fc60005800000 */
[----:B------:R-:W-:-:S04]  /*22e0*/  @!P0 IMAD.HI.U32 R16, R7, R2, RZ ;  /* 0x0000000207108227 */ /* 0x000fc800078e00ff */
[----:B------:R-:W-:Y:S01]  /*22f0*/  IMAD.MOV R2, RZ, RZ, -R6 ;  /* 0x000000ffff027224 */ /* 0x000fe200078e0a06 */
[----:B------:R-:W-:-:S03]  /*2300*/  @!P0 SHF.R.U32.HI R16, RZ, R3, R16 ;  /* 0x00000003ff108219 */ /* 0x000fc60000011610 */
[----:B------:R-:W-:Y:S01]  /*2310*/  IMAD R2, R40, R2, R5 ;  /* 0x0000000228027224 */ /* 0x000fe200078e0205 */
[----:B------:R-:W-:-:S05]  /*2320*/  @!P0 SEL R3, R7, R16, !P3 ;  /* 0x0000001007038207 */ /* 0x000fca0005800000 */
[--C-:B------:R-:W-:Y:S02]  /*2330*/  @!P0 IMAD.IADD R6, R6, 0x1, -R3.reuse ;  /* 0x0000000106068824 */ /* 0x100fe400078e0a03 */
[----:B------:R-:W-:Y:S01]  /*2340*/  @!P0 IMAD R3, R2, R19, R3 ;  /* 0x0000001302038224 */ /* 0x000fe200078e0203 */
[----:B------:R-:W-:Y:S01]  /*2350*/  IADD3 R2, PT, PT, -R7, RZ, RZ ;  /* 0x000000ff07027210 */ /* 0x000fe20007ffe1ff */
[----:B------:R-:W-:Y:S02]  /*2360*/  @!P0 IMAD R5, R40, R6, R7 ;  /* 0x0000000628058224 */ /* 0x000fe400078e0207 */
[----:B------:R-:W-:Y:S02]  /*2370*/  @!P0 IMAD.MOV.U32 R7, RZ, RZ, R3 ;  /* 0x000000ffff078224 */ /* 0x000fe400078e0003 */
[----:B------:R-:W-:Y:S02]  /*2380*/  IMAD R2, R18, R2, R11 ;  /* 0x0000000212027224 */ /* 0x000fe400078e020b */
[----:B------:R-:W-:-:S02]  /*2390*/  IMAD R8, R5, R4, R8 ;  /* 0x0000000405087224 */ /* 0x000fc400078e0208 */
[----:B------:R-:W-:Y:S02]  /*23a0*/  IMAD R11, R7, R18, R2 ;  /* 0x00000012070b7224 */ /* 0x000fe400078e0202 */
.L_x_34:
[----:B------:R-:W1:Y:S02]  /*23b0*/  LDCU UR8, c[0x0][0xb30] ;  /* 0x00016600ff0877ac */ /* 0x000e640008000800 */
[----:B-1----:R-:W-:-:S09]  /*23c0*/  UISETP.NE.AND UP0, UPT, UR8, 0x1, UPT ;  /* 0x000000010800788c */ /* 0x002fd2000bf05270 */
[----:B------:R-:W-:Y:S05]  /*23d0*/  BRA.U UP0, `(.L_x_35) ;  /* 0x0000000100407547 */ /* 0x000fea000b800000 */
[----:B------:R-:W1:Y:S08]  /*23e0*/  LDC.64 R4, c[0x0][0xb10] ;  /* 0x0002c400ff047b82 */ /* 0x000e700000000a00 */
[----:B------:R-:W2:Y:S08]  /*23f0*/  LDC.64 R2, c[0x0][0xb18] ;  /* 0x0002c600ff027b82 */ /* 0x000eb00000000a00 */
[----:B------:R-:W3:Y:S08]  /*2400*/  LDC R6, c[0x0][0xb20] ;  /* 0x0002c800ff067b82 */ /* 0x000ef00000000800 */
[----:B------:R-:W4:Y:S01]  /*2410*/  LDC R16, c[0x0][0xb0c] ;  /* 0x0002c300ff107b82 */ /* 0x000f220000000800 */
[----:B-1----:R-:W-:-:S05]  /*2420*/  IMAD.HI.U32 R4, R11, R4, RZ ;  /* 0x000000040b047227 */ /* 0x002fca00078e00ff */
[----:B------:R-:W-:Y:S01]  /*2430*/  SHF.R.U32.HI R4, RZ, R5, R4 ;  /* 0x00000005ff047219 */ /* 0x000fe20000011604 */
[----:B--2---:R-:W-:Y:S01]  /*2440*/  IMAD.HI.U32 R3, R8, R3, RZ ;  /* 0x0000000308037227 */ /* 0x004fe200078e00ff */
[----:B------:R-:W-:-:S04]  /*2450*/  ISETP.NE.AND P0, PT, R2, 0x1, PT ;  /* 0x000000010200780c */ /* 0x000fc80003f05270 */
[----:B---3--:R-:W-:-:S04]  /*2460*/  SHF.R.U32.HI R3, RZ, R6, R3 ;  /* 0x00000006ff037219 */ /* 0x008fc80000011603 */
[----:B------:R-:W-:Y:S02]  /*2470*/  SEL R3, R8, R3, !P0 ;  /* 0x0000000308037207 */ /* 0x000fe40004000000 */
[----:B----4-:R-:W-:-:S04]  /*2480*/  ISETP.NE.AND P1, PT, R16, 0x1, PT ;  /* 0x000000011000780c */ /* 0x010fc80003f25270 */
[----:B------:R-:W-:-:S05]  /*2490*/  SEL R4, R11, R4, !P1 ;  /* 0x000000040b047207 */ /* 0x000fca0004800000 */
[----:B------:R-:W-:Y:S02]  /*24a0*/  IMAD.IADD R5, R3, 0x1, -R4 ;  /* 0x0000000103057824 */ /* 0x000fe400078e0a04 */
[----:B------:R-:W-:Y:S02]  /*24b0*/  IMAD.IADD R3, R4, 0x1, -R3 ;  /* 0x0000000104037824 */ /* 0x000fe400078e0a03 */
[----:B------:R-:W-:Y:S02]  /*24c0*/  IMAD R11, R5, R16, R11 ;  /* 0x00000010050b7224 */ /* 0x000fe400078e020b */
[----:B------:R-:W-:-:S07]  /*24d0*/  IMAD R8, R3, R2, R8 ;  /* 0x0000000203087224 */ /* 0x000fce00078e0208 */
.L_x_35:
[----:B------:R-:W-:Y:S01]  /*24e0*/  VIADD R14, R14, 0x1 ;  /* 0x000000010e0e7836 */ /* 0x000fe20000000000 */
[----:B------:R-:W-:Y:S01]  /*24f0*/  PLOP3.LUT P1, PT, PT, PT, PT, 0x80, 0x8 ;  /* 0x000000000008781c */ /* 0x000fe20003f2f070 */
[----:B------:R-:W-:Y:S02]  /*2500*/  IMAD.IADD R97, R11, 0x1, R90 ;  /* 0x000000010b617824 */ /* 0x000fe400078e025a */
[----:B------:R-:W-:Y:S01]  /*2510*/  IMAD.IADD R91, R8, 0x1, R79 ;  /* 0x00000001085b7824 */ /* 0x000fe200078e024f */
[----:B------:R-:W-:-:S04]  /*2520*/  ISETP.NE.AND P0, PT, R14, 0x2, PT ;  /* 0x000000020e00780c */ /* 0x000fc80003f05270 */
[----:B------:R-:W-:Y:S02]  /*2530*/  SEL R2, RZ, 0x1, P0 ;  /* 0x00000001ff027807 */ /* 0x000fe40000000000 */
[----:B------:R-:W-:Y:S02]  /*2540*/  SEL R14, R14, RZ, P0 ;  /* 0x000000ff0e0e7207 */ /* 0x000fe40000000000 */
[----:B------:R-:W-:Y:S01]  /*2550*/  LOP3.LUT R13, R13, R2, RZ, 0x3c, !PT ;  /* 0x000000020d0d7212 */ /* 0x000fe200078e3cff */
[----:B------:R-:W-:Y:S06]  /*2560*/  @P2 BRA `(.L_x_36) ;  /* 0xfffffff000a02947 */ /* 0x000fec000383ffff */
[----:B------:R-:W-:Y:S01]  /*2570*/  UIADD3 UR4, UPT, UPT, UR4, 0xd8, URZ ;  /* 0x000000d804047890 */ /* 0x000fe2000fffe0ff */
[----:B------:R-:W-:-:S03]  /*2580*/  SHF.L.U32 R3, R15, 0x1f, RZ ;  /* 0x0000001f0f037819 */ /* 0x000fc600000006ff */
[----:B------:R-:W-:-:S09]  /*2590*/  ULEA UR5, UR6, UR4, 0x3 ;  /* 0x0000000406057291 */ /* 0x000fd2000f8e18ff */
[----:B------:R-:W1:Y:S02]  /*25a0*/  SYNCS.PHASECHK.TRANS64.TRYWAIT P0, [UR5], R3 ;  /* 0x00000003ff0075a7 */ /* 0x000e640008001105 */
[----:B-1----:R-:W-:Y:S05]  /*25b0*/  @!P0 BRA `(.L_x_37) ;  /* 0x0000004c00048947 */ /* 0x002fea0003800000 */
.L_x_124:
[----:B------:R-:W-:-:S04]  /*25c0*/  UIADD3 UR6, UPT, UPT, UR6, 0x1, URZ ;  /* 0x0000000106067890 */ /* 0x000fc8000fffe0ff */
[----:B------:R-:W-:-:S04]  /*25d0*/  UISETP.NE.AND UP0, UPT, UR6, 0x1b, UPT ;  /* 0x0000001b0600788c */ /* 0x000fc8000bf05270 */
[----:B------:R-:W-:Y:S02]  /*25e0*/  USEL UR7, URZ, 0x1, UP0 ;  /* 0x00000001ff077887 */ /* 0x000fe40008000000 */
[----:B------:R-:W-:-:S04]  /*25f0*/  USEL UR6, UR6, URZ, UP0 ;  /* 0x000000ff06067287 */ /* 0x000fc80008000000 */
[----:B------:R-:W-:Y:S01]  /*2600*/  ULEA UR5, UR6, UR4, 0x3 ;  /* 0x0000000406057291 */ /* 0x000fe2000f8e18ff */
[----:B------:R-:W-:-:S04]  /*2610*/  LOP3.LUT R2, R15, UR7, RZ, 0x3c, !PT ;  /* 0x000000070f027c12 */ /* 0x000fc8000f8e3cff */
[----:B-1----:R-:W-:-:S04]  /*2620*/  SHF.L.U32 R3, R2, 0x1f, RZ ;  /* 0x0000001f02037819 */ /* 0x002fc800000006ff */
[----:B------:R-:W1:Y:S02]  /*2630*/  SYNCS.PHASECHK.TRANS64.TRYWAIT P0, [UR5], R3 ;  /* 0x00000003ff0075a7 */ /* 0x000e640008001105 */
[----:B-1----:R-:W-:Y:S05]  /*2640*/  @!P0 BRA `(.L_x_38) ;  /* 0x0000004800f88947 */ /* 0x002fea0003800000 */
.L_x_126:
        /* <DEDUP_REMOVED lines=9> */
.L_x_128:
        /* <DEDUP_REMOVED lines=9> */
.L_x_130:
        /* <DEDUP_REMOVED lines=9> */
.L_x_132:
        /* <DEDUP_REMOVED lines=9> */
.L_x_134:
        /* <DEDUP_REMOVED lines=9> */
.L_x_136:
        /* <DEDUP_REMOVED lines=9> */
.L_x_138:
        /* <DEDUP_REMOVED lines=9> */
.L_x_140:
        /* <DEDUP_REMOVED lines=9> */
.L_x_142:
        /* <DEDUP_REMOVED lines=9> */
.L_x_144:
        /* <DEDUP_REMOVED lines=9> */
.L_x_146:
        /* <DEDUP_REMOVED lines=9> */
.L_x_148:
        /* <DEDUP_REMOVED lines=9> */
.L_x_150:
        /* <DEDUP_REMOVED lines=9> */
.L_x_152:
        /* <DEDUP_REMOVED lines=9> */
.L_x_154:
        /* <DEDUP_REMOVED lines=9> */
.L_x_156:
        /* <DEDUP_REMOVED lines=9> */
.L_x_158:
        /* <DEDUP_REMOVED lines=9> */
.L_x_160:
        /* <DEDUP_REMOVED lines=9> */
.L_x_162:
        /* <DEDUP_REMOVED lines=9> */
.L_x_164:
        /* <DEDUP_REMOVED lines=9> */
.L_x_166:
        /* <DEDUP_REMOVED lines=9> */
.L_x_168:
        /* <DEDUP_REMOVED lines=9> */
.L_x_170:
        /* <DEDUP_REMOVED lines=9> */
.L_x_172:
        /* <DEDUP_REMOVED lines=9> */
.L_x_174:
[----:B------:R-:W-:-:S04]  /*33d0*/  UIADD3 UR6, UPT, UPT, UR6, 0x1, URZ ;  /* 0x0000000106067890 */ /* 0x000fc8000fffe0ff */
[----:B------:R-:W-:-:S04]  /*33e0*/  UISETP.NE.AND UP0, UPT, UR6, 0x1b, UPT ;  /* 0x0000001b0600788c */ /* 0x000fc8000bf05270 */
[----:B------:R-:W-:Y:S02]  /*33f0*/  USEL UR5, URZ, 0x1, UP0 ;  /* 0x00000001ff057887 */ /* 0x000fe40008000000 */
[----:B------:R-:W-:-:S04]  /*3400*/  USEL UR6, UR6, URZ, UP0 ;  /* 0x000000ff06067287 */ /* 0x000fc80008000000 */
[----:B------:R-:W-:Y:S01]  /*3410*/  ULEA UR6, UR6, UR4, 0x3 ;  /* 0x0000000406067291 */ /* 0x000fe2000f8e18ff */
[----:B-1----:R-:W-:-:S04]  /*3420*/  LOP3.LUT R3, R2, UR5, RZ, 0x3c, !PT ;  /* 0x0000000502037c12 */ /* 0x002fc8000f8e3cff */
[----:B------:R-:W-:Y:S01]  /*3430*/  SHF.L.U32 R3, R3, 0x1f, RZ ;  /* 0x0000001f03037819 */ /* 0x000fe200000006ff */
[----:B----4-:R-:W-:-:S07]  /*3440*/  IMAD.U32 R0, RZ, RZ, UR6 ;  /* 0x00000006ff007e24 */ /* 0x010fce000f8e00ff */
.L_x_63:
[----:B-1----:R1:W2:Y:S02]  /*3450*/  SYNCS.PHASECHK.TRANS64.TRYWAIT P0, [R0+URZ], R3 ;  /* 0x00000003000075a7 */ /* 0x0022a400080011ff */
[----:B--2---:R-:W-:Y:S05]  /*3460*/  @!P0 NANOSLEEP.SYNCS 0x989680 ;  /* 0x009896800000895d */ /* 0x004fea0003900000 */
[----:B------:R-:W2:Y:S02]  /*3470*/  @!P0 SYNCS.PHASECHK.TRANS64 P0, [R0+URZ], R3 ;  /* 0x00000003000085a7 */ /* 0x000ea400080010ff */
[----:B--2---:R-:W-:Y:S05]  /*3480*/  @P0 EXIT ;  /* 0x000000000000094d */ /* 0x004fea0003800000 */
[----:B------:R-:W-:Y:S05]  /*3490*/  BRA `(.L_x_63) ;  /* 0xfffffffc00ec7947 */ /* 0x000fea000383ffff */
.L_x_18:
[----:B------:R-:W-:-:S04]  /*34a0*/  UISETP.NE.AND UP1, UPT, UR37, URZ, UPT ;  /* 0x000000ff2500728c */ /* 0x000fc8000bf25270 */
[----:B------:R-:W-:-:S09]  /*34b0*/  UISETP.NE.OR UP1, UPT, UR8, 0x1, UP1 ;  /* 0x000000010800788c */ /* 0x000fd20008f25670 */
[----:B------:R-:W-:Y:S05]  /*34c0*/  BRA.U UP1, `(.L_x_64) ;  /* 0x0000000501487547 */ /* 0x000fea000b800000 */
[----:B------:R-:W-:Y:S01]  /*34d0*/  ISETP.NE.AND P2, PT, R2, RZ, PT ;  /* 0x000000ff0200720c */ /* 0x000fe20003f45270 */
[----:B------:R-:W-:Y:S01]  /*34e0*/  IMAD.MOV.U32 R12, RZ, RZ, 0x1 ;  /* 0x00000001ff0c7424 */ /* 0x000fe200078e00ff */
[----:B------:R-:W-:Y:S02]  /*34f0*/  CS2R R10, SRZ ;  /* 0x00000000000a7805 */ /* 0x000fe4000001ff00 */
[----:B------:R-:W-:Y:S01]  /*3500*/  CS2R R8, SRZ ;  /* 0x0000000000087805 */ /* 0x000fe2000001ff00 */
[----:B------:R-:W-:Y:S01]  /*3510*/  UMOV UR4, 0x400 ;  /* 0x0000040000047882 */ /* 0x000fe20000000000 */
[----:B------:R-:W-:Y:S01]  /*3520*/  UMOV UR6, URZ ;  /* 0x000000ff00067c82 */ /* 0x000fe20008000000 */
[----:B------:R-:W-:-:S12]  /*3530*/  ULEA UR37, UR37, UR4, 0x18 ;  /* 0x0000000425257291 */ /* 0x000fd8000f8ec0ff */
.L_x_68:
[----:B------:R-:W-:Y:S02]  /*3540*/  LEA R0, R8, UR37, 0x3 ;  /* 0x0000002508007c11 */ /* 0x000fe4000f8e18ff */
[----:B------:R-:W-:-:S03]  /*3550*/  SHF.L.U32 R5, R9, 0x1f, RZ ;  /* 0x0000001f09057819 */ /* 0x000fc600000006ff */
[----:B------:R-:W-:Y:S01]  /*3560*/  VIADD R4, R0, 0x240 ;  /* 0x0000024000047836 */ /* 0x000fe20000000000 */
[----:B------:R-:W1:Y:S02]  /*3570*/  SYNCS.PHASECHK.TRANS64.TRYWAIT P0, [R0+URZ+0x230], R5 ;  /* 0x00023005000075a7 */ /* 0x000e6400080011ff */
[----:B-1----:R-:W-:Y:S05]  /*3580*/  @!P0 BRA `(.L_x_65) ;  /* 0x0000004400808947 */ /* 0x002fea0003800000 */
.L_x_175:
[----:B------:R-:W-:Y:S01]  /*3590*/  ULEA UR5, UR6, UR37, 0x3 ;  /* 0x0000002506057291 */ /* 0x000fe2000f8e18ff */
[----:B------:R-:W-:Y:S02]  /*35a0*/  PRMT R4, RZ, 0x654, R4 ;  /* 0x00000654ff047816 */ /* 0x000fe40000000004 */
[----:B-1----:R-:W-:Y:S01]  /*35b0*/  SHF.L.U32 R5, R12, 0x1f, RZ ;  /* 0x0000001f0c057819 */ /* 0x002fe200000006ff */
[----:B------:R-:W-:Y:S01]  /*35c0*/  UIADD3 UR4, UPT, UPT, UR5, 0x1d0, URZ ;  /* 0x000001d005047890 */ /* 0x000fe2000fffe0ff */
[----:B------:R1:W-:Y:S05]  /*35d0*/  SYNCS.ARRIVE.TRANS64.RED.A1T0 RZ, [R4+URZ], RZ ;  /* 0x000000ff04ff79a7 */ /* 0x0003ea00081004ff */
[----:B------:R-:W-:Y:S01]  /*35e0*/  IMAD.U32 R7, RZ, RZ, UR4 ;  /* 0x00000004ff077e24 */ /* 0x000fe2000f8e00ff */
[----:B------:R-:W2:Y:S04]  /*35f0*/  SYNCS.PHASECHK.TRANS64.TRYWAIT P0, [UR5+0x1e0], R5 ;  /* 0x0001e005ff0075a7 */ /* 0x000ea80008001105 */
[----:B------:R-:W-:Y:S01]  /*3600*/  PRMT R6, R2, 0x654, R7 ;  /* 0x0000065402067816 */ /* 0x000fe20000000007 */
[----:B-1----:R-:W-:Y:S01]  /*3610*/  @!P2 IMAD.MOV.U32 R4, RZ, RZ, 0x10 ;  /* 0x00000010ff04a424 */ /* 0x002fe200078e00ff */
[----:B--2---:R-:W-:Y:S06]  /*3620*/  @!P0 BRA `(.L_x_66) ;  /* 0x00000044006c8947 */ /* 0x004fec0003800000 */
.L_x_177:
[----:B------:R-:W-:Y:S01]  /*3630*/  ULEA UR4, UR6, UR37, 0x4 ;  /* 0x0000002506047291 */ /* 0x000fe2000f8e20ff */
[----:B------:R-:W-:Y:S01]  /*3640*/  SEL R3, R6, R3, !P2 ;  /* 0x0000000306037207 */ /* 0x000fe20005000000 */
[----:B------:R-:W-:Y:S01]  /*3650*/  UIADD3 UR5, UPT, UPT, UR5, 0x1d0, URZ ;  /* 0x000001d005057890 */ /* 0x000fe2000fffe0ff */
[----:B-1----:R-:W-:Y:S01]  /*3660*/  LEA R0, R11, UR37, 0x3 ;  /* 0x000000250b007c11 */ /* 0x002fe2000f8e18ff */
[----:B------:R-:W-:Y:S01]  /*3670*/  UIADD3 UR4, UPT, UPT, UR4, 0x260, URZ ;  /* 0x0000026004047890 */ /* 0x000fe2000fffe0ff */
[----:B------:R-:W-:Y:S01]  /*3680*/  SHF.L.U32 R5, R10, 0x1f, RZ ;  /* 0x0000001f0a057819 */ /* 0x000fe200000006ff */
[----:B------:R1:W-:Y:S01]  /*3690*/  @!P2 SYNCS.ARRIVE.TRANS64.RED RZ, [R3+URZ], R4 ;  /* 0x0000000403ffa9a7 */ /* 0x0003e200080004ff */
[----:B------:R-:W-:Y:S01]  /*36a0*/  UIADD3 UR6, UPT, UPT, UR6, 0x1, URZ ;  /* 0x0000000106067890 */ /* 0x000fe2000fffe0ff */
[----:B------:R-:W-:-:S03]  /*36b0*/  VIADD R8, R8, 0x1 ;  /* 0x0000000108087836 */ /* 0x000fc60000000000 */
[----:B------:R-:W-:Y:S02]  /*36c0*/  UISETP.NE.AND UP0, UPT, UR6, 0x2, UPT ;  /* 0x000000020600788c */ /* 0x000fe4000bf05270 */
[----:B------:R-:W-:Y:S06]  /*36d0*/  UGETNEXTWORKID.BROADCAST [UR4], [UR5] ;  /* 0x00000000040073ca */ /* 0x000fec0008000100 */
[----:B------:R-:W-:Y:S01]  /*36e0*/  USEL UR4, URZ, 0x1, UP0 ;  /* 0x00000001ff047887 */ /* 0x000fe20008000000 */
[----:B------:R-:W-:Y:S01]  /*36f0*/  ISETP.NE.AND P0, PT, R8, 0x2, PT ;  /* 0x000000020800780c */ /* 0x000fe20003f05270 */
[----:B------:R-:W-:Y:S01]  /*3700*/  USEL UR6, UR6, URZ, UP0 ;  /* 0x000000ff06067287 */ /* 0x000fe20008000000 */
[----:B------:R-:W2:Y:S03]  /*3710*/  SYNCS.PHASECHK.TRANS64.TRYWAIT P1, [R0+URZ+0x1d0], R5 ;  /* 0x0001d005000075a7 */ /* 0x000ea600080211ff */
[----:B------:R-:W-:Y:S01]  /*3720*/  LOP3.LUT R12, R12, UR4, RZ, 0x3c, !PT ;  /* 0x000000040c0c7c12 */ /* 0x000fe2000f8e3cff */
[----:B-12---:R-:W-:Y:S07]  /*3730*/  @!P1 BRA `(.L_x_67) ;  /* 0x0000004400409947 */ /* 0x006fee0003800000 */
.L_x_178:
[C---:B------:R-:W-:Y:S01]  /*3740*/  LEA R4, R11.reuse, UR37, 0x4 ;  /* 0x000000250b047c11 */ /* 0x040fe2000f8e20ff */
[----:B-1----:R-:W-:Y:S01]  /*3750*/  VIADD R0, R0, 0x1e0 ;  /* 0x000001e000007836 */ /* 0x002fe20000000000 */
[----:B------:R-:W-:Y:S01]  /*3760*/  SEL R8, R8, RZ, P0 ;  /* 0x000000ff08087207 */ /* 0x000fe20000000000 */
[----:B------:R-:W-:-:S03]  /*3770*/  VIADD R11, R11, 0x1 ;  /* 0x000000010b0b7836 */ /* 0x000fc60000000000 */
[----:B------:R-:W1:Y:S01]  /*3780*/  LDS.128 R4, [R4+0x260] ;  /* 0x0002600004047984 */ /* 0x000e620000000c00 */
[----:B------:R-:W-:Y:S02]  /*3790*/  PRMT R0, RZ, 0x654, R0 ;  /* 0x00000654ff007816 */ /* 0x000fe40000000000 */
[C---:B------:R-:W-:Y:S01]  /*37a0*/  ISETP.NE.AND P1, PT, R11.reuse, 0x2, PT ;  /* 0x000000020b00780c */ /* 0x040fe20003f25270 */
[----:B------:R-:W-:Y:S01]  /*37b0*/  @!PT LDS RZ, [RZ] ;  /* 0x00000000fffff984 */ /* 0x000fe20000000800 */
[----:B------:R-:W-:Y:S01]  /*37c0*/  @!PT LDS RZ, [RZ] ;  /* 0x00000000fffff984 */ /* 0x000fe20000000800 */
[----:B------:R-:W-:Y:S01]  /*37d0*/  @!PT LDS RZ, [RZ] ;  /* 0x00000000fffff984 */ /* 0x000fe20000000800 */
[----:B------:R-:W-:Y:S01]  /*37e0*/  @!PT LDS RZ, [RZ] ;  /* 0x00000000fffff984 */ /* 0x000fe20000000800 */
[----:B------:R2:W-:Y:S06]  /*37f0*/  MEMBAR.ALL.CTA ;  /* 0x0000000000007992 */ /* 0x0005ec0000008000 */
[----:B--2---:R-:W2:Y:S01]  /*3800*/  FENCE.VIEW.ASYNC.S ;  /* 0x00000000000073c6 */ /* 0x004ea20000000000 */
[----:B------:R-:W-:Y:S01]  /*3810*/  SEL R11, R11, RZ, P1 ;  /* 0x000000ff0b0b7207 */ /* 0x000fe20000800000 */
[----:B--2---:R2:W-:Y:S01]  /*3820*/  SYNCS.ARRIVE.TRANS64.RED.A1T0 RZ, [R0+URZ], RZ ;  /* 0x000000ff00ff79a7 */ /* 0x0045e200081004ff */
[----:B-1----:R-:W-:-:S02]  /*3830*/  LOP3.LUT P3, RZ, R6, 0x1, RZ, 0xc0, !PT ;  /* 0x0000000106ff7812 */ /* 0x002fc4000786c0ff */
[----:B------:R-:W-:-:S04]  /*3840*/  SEL R5, RZ, 0x1, P1 ;  /* 0x00000001ff057807 */ /* 0x000fc80000800000 */
[----:B------:R-:W-:Y:S02]  /*3850*/  LOP3.LUT R10, R10, R5, RZ, 0x3c, !PT ;  /* 0x000000050a0a7212 */ /* 0x000fe400078e3cff */
[----:B--2---:R-:W-:-:S04]  /*3860*/  SEL R0, RZ, 0x1, P0 ;  /* 0x00000001ff007807 */ /* 0x004fc80000000000 */
[----:B------:R-:W-:Y:S01]  /*3870*/  LOP3.LUT R9, R9, R0, RZ, 0x3c, !PT ;  /* 0x0000000009097212 */ /* 0x000fe200078e3cff */
[----:B------:R-:W-:Y:S06]  /*3880*/  @P3 BRA `(.L_x_68) ;  /* 0xfffffffc002c3947 */ /* 0x000fec000383ffff */
[----:B------:R-:W-:Y:S01]  /*3890*/  ULEA UR5, UR6, UR37, 0x3 ;  /* 0x0000002506057291 */ /* 0x000fe2000f8e18ff */
[----:B------:R-:W-:-:S08]  /*38a0*/  SHF.L.U32 R3, R12, 0x1f, RZ ;  /* 0x0000001f0c037819 */ /* 0x000fd000000006ff */
[----:B------:R-:W1:Y:S02]  /*38b0*/  SYNCS.PHASECHK.TRANS64 P0, [UR5+0x1e0], R3 ;  /* 0x0001e003ff0075a7 */ /* 0x000e640008001005 */
[----:B-1----:R-:W-:Y:S05]  /*38c0*/  @P0 BRA `(.L_x_69) ;  /* 0x0000000000080947 */ /* 0x002fea0003800000 */
[----:B------:R-:W1:Y:S02]  /*38d0*/  SYNCS.PHASECHK.TRANS64.TRYWAIT P0, [UR5+0x1e0], R3 ;  /* 0x0001e003ff0075a7 */ /* 0x000e640008001105 */
[----:B-1----:R-:W-:Y:S05]  /*38e0*/  @!P0 BRA `(.L_x_70) ;  /* 0x0000004000e88947 */ /* 0x002fea0003800000 */
.L_x_69:
[----:B------:R-:W-:-:S04]  /*38f0*/  UIADD3 UR4, UPT, UPT, UR6, 0x1, URZ ;  /* 0x0000000106047890 */ /* 0x000fc8000fffe0ff */
[----:B------:R-:W-:-:S04]  /*3900*/  UISETP.NE.AND UP0, UPT, UR4, 0x2, UPT ;  /* 0x000000020400788c */ /* 0x000fc8000bf05270 */
[----:B------:R-:W-:Y:S02]  /*3910*/  USEL UR7, URZ, 0x1, UP0 ;  /* 0x00000001ff077887 */ /* 0x000fe40008000000 */
[----:B------:R-:W-:-:S04]  /*3920*/  USEL UR4, UR4, URZ, UP0 ;  /* 0x000000ff04047287 */ /* 0x000fc80008000000 */
[----:B------:R-:W-:Y:S01]  /*3930*/  ULEA UR4, UR4, UR37, 0x3 ;  /* 0x0000002504047291 */ /* 0x000fe2000f8e18ff */
[----:B-1----:R-:W-:-:S04]  /*3940*/  LOP3.LUT R3, R12, UR7, RZ, 0x3c, !PT ;  /* 0x000000070c037c12 */ /* 0x002fc8000f8e3cff */
[----:B------:R-:W-:-:S04]  /*3950*/  SHF.L.U32 R0, R3, 0x1f, RZ ;  /* 0x0000001f03007819 */ /* 0x000fc800000006ff */
[----:B------:R-:W1:Y:S02]  /*3960*/  SYNCS.PHASECHK.TRANS64 P0, [UR4+0x1e0], R0 ;  /* 0x0001e000ff0075a7 */ /* 0x000e640008001004 */
[----:B-1----:R-:W-:Y:S05]  /*3970*/  @P0 EXIT ;  /* 0x000000000000094d */ /* 0x002fea0003800000 */
[----:B------:R-:W-:Y:S02]  /*3980*/  SHF.L.U32 R3, R3, 0x1f, RZ ;  /* 0x0000001f03037819 */ /* 0x000fe400000006ff */
[----:B------:R-:W-:-:S07]  /*3990*/  MOV R0, UR4 ;  /* 0x0000000400007c02 */ /* 0x000fce0008000f00 */
.L_x_71:
[----:B-1----:R1:W2:Y:S02]  /*39a0*/  SYNCS.PHASECHK.TRANS64.TRYWAIT P0, [R0+URZ+0x1e0], R3 ;  /* 0x0001e003000075a7 */ /* 0x0022a400080011ff */
[----:B--2---:R-:W-:Y:S05]  /*39b0*/  @!P0 NANOSLEEP.SYNCS 0x989680 ;  /* 0x009896800000895d */ /* 0x004fea0003900000 */
[----:B------:R-:W2:Y:S02]  /*39c0*/  @!P0 SYNCS.PHASECHK.TRANS64 P0, [R0+URZ+0x1e0], R3 ;  /* 0x0001e003000085a7 */ /* 0x000ea400080010ff */
[----:B--2---:R-:W-:Y:S05]  /*39d0*/  @P0 EXIT ;  /* 0x000000000000094d */ /* 0x004fea0003800000 */
[----:B------:R-:W-:Y:S05]  /*39e0*/  BRA `(.L_x_71) ;  /* 0xfffffffc00ec7947 */ /* 0x000fea000383ffff */
.L_x_64:
[----:B------:R-:W-:-:S09]  /*39f0*/  UISETP.NE.AND UP1, UPT, UR8, URZ, UPT ;  /* 0x000000ff0800728c */ /* 0x000fd2000bf25270 */
[----:B------:R-:W-:Y:S05]  /*3a00*/  BRA.U UP1, `(.L_x_72) ;  /* 0x0000000d01907547 */ /* 0x000fea000b800000 */
[----:B------:R-:W-:Y:S01]  /*3a10*/  UMOV UR4, 0x40 ;  /* 0x0000004000047882 */ /* 0x000fe20000000000 */
[----:B------:R-:W-:Y:S01]  /*3a20*/  NOP ;  /* 0x0000000000007918 */ /* 0x000fe20000000000 */
[----:B------:R-:W-:Y:S01]  /*3a30*/  ULEA UR4, UR37, UR4, 0x18 ;  /* 0x0000000425047291 */ /* 0x000fe2000f8ec0ff */
[----:B------:R-:W-:Y:S02]  /*3a40*/  UMOV UR5, 0x400 ;  /* 0x0000040000057882 */ /* 0x000fe40000000000 */
[----:B------:R-:W-:-:S06]  /*3a50*/  ULEA UR37, UR37, UR5, 0x18 ;  /* 0x0000000525257291 */ /* 0x000fcc000f8ec0ff */
[----:B------:R-:W1:Y:S02]  /*3a60*/  LDS.U8 R0, [UR4+0x1c] ;  /* 0x00001c04ff007984 */ /* 0x000e640008000000 */
[----:B-1----:R-:W-:-:S13]  /*3a70*/  ISETP.NE.AND P0, PT, R0, RZ, PT ;  /* 0x000000ff0000720c */ /* 0x002fda0003f05270 */
[----:B------:R-:W-:Y:S05]  /*3a80*/  @P0 BRA `(.L_x_73) ;  /* 0x0000000000580947 */ /* 0x000fea0003800000 */
[----:B------:R-:W-:-:S13]  /*3a90*/  ELECT P0, URZ, PT ;  /* 0x0000000000ff782f */ /* 0x000fda0003800000 */
[----:B------:R-:W-:Y:S05]  /*3aa0*/  @!P0 BRA `(.L_x_74) ;  /* 0x0000000000608947 */ /* 0x000fea0003800000 */
[----:B------:R-:W-:Y:S01]  /*3ab0*/  UMOV UR5, 0x10 ;  /* 0x0000001000057882 */ /* 0x000fe20000000000 */
[----:B------:R-:W-:Y:S01]  /*3ac0*/  HFMA2 R0, -RZ, RZ, 0, 5.9604644775390625e-08 ;  /* 0x00000001ff007431 */ /* 0x000fe200000001ff */
[----:B------:R-:W-:-:S03]  /*3ad0*/  MOV R2, 0xffff ;  /* 0x0000ffff00027802 */ /* 0x000fc60000000f00 */
[----:B------:R-:W-:Y:S04]  /*3ae0*/  DEPBAR.LE SB1, 0x36 ;  /* 0x00009d800000791a */ /* 0x000fe80000000000 */
[----:B------:R-:W1:Y:S02]  /*3af0*/  UTCATOMSWS.FIND_AND_SET.ALIGN UP0, UR5, UR5 ;  /* 0x00000005000575e3 */ /* 0x000e640008000800 */
[----:B-1----:R-:W-:Y:S01]  /*3b00*/  MOV R3, UR5 ;  /* 0x0000000500037c02 */ /* 0x002fe20008000f00 */
[----:B------:R-:W-:Y:S06]  /*3b10*/  BRA.U UP0, `(.L_x_75) ;  /* 0x0000000100187547 */ /* 0x000fec000b800000 */
.L_x_76:
[----:B------:R-:W-:Y:S05]  /*3b20*/  NANOSLEEP 0x64 ;  /* 0x000000640000795d */ /* 0x000fea0003800000 */
[----:B------:R-:W-:-:S05]  /*3b30*/  UMOV UR5, 0x10 ;  /* 0x0000001000057882 */ /* 0x000fca0000000000 */
[----:B------:R-:W-:Y:S04]  /*3b40*/  DEPBAR.LE SB1, 0x36 ;  /* 0x00009d800000791a */ /* 0x000fe80000000000 */
[----:B------:R-:W1:Y:S02]  /*3b50*/  UTCATOMSWS.FIND_AND_SET.ALIGN UP0, UR5, UR5 ;  /* 0x00000005000575e3 */ /* 0x000e640008000800 */
[----:B-1----:R-:W-:Y:S01]  /*3b60*/  MOV R3, UR5 ;  /* 0x0000000500037c02 */ /* 0x002fe20008000f00 */
[----:B------:R-:W-:Y:S05]  /*3b70*/  BRA.U !UP0, `(.L_x_76) ;  /* 0xfffffffd08e87547 */ /* 0x000fea000b83ffff */
.L_x_75:
[-C--:B------:R-:W-:Y:S02]  /*3b80*/  SHF.L.U32 R2, R2, R3.reuse, RZ ;  /* 0x0000000302027219 */ /* 0x080fe400000006ff */
[----:B------:R-:W-:Y:S01]  /*3b90*/  SHF.L.U32 R0, R0, R3, RZ ;  /* 0x0000000300007219 */ /* 0x000fe200000006ff */
[----:B------:R-:W-:Y:S02]  /*3ba0*/  IMAD.SHL.U32 R3, R3, 0x20, RZ ;  /* 0x0000002003037824 */ /* 0x000fe400078e00ff */
[----:B------:R1:W-:Y:S04]  /*3bb0*/  ATOMS.OR RZ, [UR4+0x14], R2 ;  /* 0x00001402ffff798c */ /* 0x0003e8000b000004 */
[----:B------:R1:W-:Y:S04]  /*3bc0*/  ATOMS.OR RZ, [UR4+0x18], R0 ;  /* 0x00001800ffff798c */ /* 0x0003e8000b000004 */
[----:B------:R1:W-:Y:S01]  /*3bd0*/  STS [UR37+0x280], R3 ;  /* 0x00028003ff007988 */ /* 0x0003e20008000825 */
[----:B------:R-:W-:Y:S05]  /*3be0*/  BRA `(.L_x_74) ;  /* 0x0000000000107947 */ /* 0x000fea0003800000 */
.L_x_73:
[----:B------:R-:W-:Y:S02]  /*3bf0*/  MOV R0, 0xffffffff ;  /* 0xffffffff00007802 */ /* 0x000fe40000000f00 */
[----:B------:R-:W-:-:S03]  /*3c00*/  MOV R2, 0x3c30 ;  /* 0x00003c3000027802 */ /* 0x000fc60000000f00 */
[----:B------:R1:W-:Y:S04]  /*3c10*/  STS [UR37+0x280], R0 ;  /* 0x00028000ff007988 */ /* 0x0003e80008000825 */
[----:B-1-3-5:R-:W-:Y:S05]  /*3c20*/  CALL.REL.NOINC `($__internal_1_$__cuda_sm10x_tcgen05_guardrail_trap_phase_invalid_during_alloc) ;  /* 0x0000004400647944 */ /* 0x02afea0003c00000 */
.L_x_74:
[----:B------:R-:W-:Y:S05]  /*3c30*/  WARPSYNC.ALL ;  /* 0x0000000000007948 */ /* 0x000fea0003800000 */
[----:B------:R-:W2:Y:S01]  /*3c40*/  S2UR UR6, SR_CgaCtaId ;  /* 0x00000000000679c3 */ /* 0x000ea20000008800 */
[----:B------:R-:W-:Y:S01]  /*3c50*/  UMOV UR4, 0x400 ;  /* 0x0000040000047882 */ /* 0x000fe20000000000 */
[----:B------:R-:W-:-:S06]  /*3c60*/  NOP ;  /* 0x0000000000007918 */ /* 0x000fcc0000000000 */
[----:B------:R-:W-:Y:S06]  /*3c70*/  BAR.ARV 0x6, 0xa0 ;  /* 0x0182800000007b1d */ /* 0x000fec0000002000 */
[----:B------:R-:W4:Y:S01]  /*3c80*/  LDCU UR7, c[0x0][0x38c] ;  /* 0x00007180ff0777ac */ /* 0x000f220008000800 */
[----:B------:R-:W-:Y:S01]  /*3c90*/  IMAD.MOV.U32 R11, RZ, RZ, 0x1 ;  /* 0x00000001ff0b7424 */ /* 0x000fe200078e00ff */
[----:B------:R-:W-:Y:S01]  /*3ca0*/  CS2R R8, SRZ ;  /* 0x0000000000087805 */ /* 0x000fe2000001ff00 */
[----:B------:R-:W-:Y:S01]  /*3cb0*/  IMAD.MOV.U32 R10, RZ, RZ, RZ ;  /* 0x000000ffff0a7224 */ /* 0x000fe200078e00ff */
[----:B------:R-:W-:Y:S01]  /*3cc0*/  UMOV UR17, URZ ;  /* 0x000000ff00117c82 */ /* 0x000fe20008000000 */
[----:B------:R-:W-:Y:S01]  /*3cd0*/  UMOV UR16, URZ ;  /* 0x000000ff00107c82 */ /* 0x000fe20008000000 */
[----:B------:R-:W-:Y:S01]  /*3ce0*/  UMOV UR22, 0x0 ;  /* 0x0000000000167882 */ /* 0x000fe20000000000 */
[----:B------:R-:W-:Y:S01]  /*3cf0*/  UMOV UR23, 0x4108090 ;  /* 0x0410809000177882 */ /* 0x000fe20000000000 */
[----:B------:R-:W-:Y:S01]  /*3d00*/  UMOV UR20, 0x0 ;  /* 0x0000000000147882 */ /* 0x000fe20000000000 */
[----:B------:R-:W-:Y:S01]  /*3d10*/  UMOV UR21, 0x4108090 ;  /* 0x0410809000157882 */ /* 0x000fe20000000000 */
[----:B--2---:R-:W-:Y:S01]  /*3d20*/  ULEA UR6, UR6, UR4, 0x18 ;  /* 0x0000000406067291 */ /* 0x004fe2000f8ec0ff */
[----:B------:R-:W2:Y:S03]  /*3d30*/  LDCU UR4, c[0x0][0x38c] ;  /* 0x00007180ff0477ac */ /* 0x000ea60008000800 */
[----:B------:R-:W-:-:S02]  /*3d40*/  UIADD3 UR11, UPT, UPT, UR6, 0x1d600, URZ ;  /* 0x0001d600060b7890 */ /* 0x000fc4000fffe0ff */
[----:B----4-:R-:W-:-:S03]  /*3d50*/  UIADD3 UR7, UPT, UPT, UR7, 0x3f, URZ ;  /* 0x0000003f07077890 */ /* 0x010fc6000fffe0ff */
[----:B-1----:R-:W1:Y:S01]  /*3d60*/  LDS R0, [UR6+0x280] ;  /* 0x00028006ff007984 */ /* 0x002e620008000800 */
[----:B------:R-:W-:Y:S02]  /*3d70*/  UIADD3 UR18, UPT, UPT, UR6, 0x2600, URZ ;  /* 0x0000260006127890 */ /* 0x000fe4000fffe0ff */
[----:B------:R-:W-:Y:S02]  /*3d80*/  USHF.R.S32.HI UR5, URZ, 0x1f, UR7 ;  /* 0x0000001fff057899 */ /* 0x000fe40008011407 */
[----:B------:R-:W-:Y:S02]  /*3d90*/  USHF.R.U32.HI UR11, URZ, 0x4, UR11 ;  /* 0x00000004ff0b7899 */ /* 0x000fe4000801160b */
[----:B------:R-:W-:Y:S02]  /*3da0*/  ULEA.HI UR5, UR5, UR7, URZ, 0x6 ;  /* 0x0000000705057291 */ /* 0x000fe4000f8f30ff */
[----:B------:R-:W-:Y:S02]  /*3db0*/  USHF.R.U32.HI UR18, URZ, 0x4, UR18 ;  /* 0x00000004ff127899 */ /* 0x000fe40008011612 */
[----:B------:R-:W-:-:S02]  /*3dc0*/  USHF.R.S32.HI UR5, URZ, 0x6, UR5 ;  /* 0x00000006ff057899 */ /* 0x000fc40008011405 */
[----:B------:R-:W-:Y:S02]  /*3dd0*/  ULOP3.LUT UR11, UR11, 0x3fff, URZ, 0xc0, !UPT ;  /* 0x00003fff0b0b7892 */ /* 0x000fe4000f8ec0ff */
[----:B------:R-:W-:Y:S02]  /*3de0*/  UISETP.LT.AND UP0, UPT, UR5, 0x1, UPT ;  /* 0x000000010500788c */ /* 0x000fe4000bf01270 */
[----:B------:R-:W-:Y:S02]  /*3df0*/  ULOP3.LUT UR18, UR18, 0x3fff, URZ, 0xc0, !UPT ;  /* 0x00003fff12127892 */ /* 0x000fe4000f8ec0ff */
[----:B------:R-:W-:Y:S02]  /*3e00*/  USEL UR10, UR5, 0x1, !UP0 ;  /* 0x00000001050a7887 */ /* 0x000fe4000c000000 */
[----:B------:R-:W-:Y:S02]  /*3e10*/  ULOP3.LUT UR11, UR11, 0x10000, URZ, 0xfc, !UPT ;  /* 0x000100000b0b7892 */ /* 0x000fe4000f8efcff */
[----:B------:R-:W-:-:S02]  /*3e20*/  UIADD3 UR10, UPT, UPT, -UR10, URZ, URZ ;  /* 0x000000ff0a0a7290 */ /* 0x000fc4000fffe1ff */
[----:B--2---:R-:W-:Y:S01]  /*3e30*/  UISETP.GE.AND UP3, UPT, UR4, 0x1, UPT ;  /* 0x000000010400788c */ /* 0x004fe2000bf66270 */
[----:B-1----:R-:W-:-:S15]  /*3e40*/  R2UR UR19, R0 ;  /* 0x00000000001372ca */ /* 0x002fde00000e0000 */
.L_x_83:
[----:B------:R-:W-:Y:S02]  /*3e50*/  LEA R0, R10, UR6, 0x3 ;  /* 0x000000060a007c11 */ /* 0x000fe4000f8e18ff */
[----:B------:R-:W-:Y:S02]  /*3e60*/  SHF.L.U32 R5, R9, 0x1f, RZ ;  /* 0x0000001f09057819 */ /* 0x000fe400000006ff */
[----:B------:R-:W-:Y:S01]  /*3e70*/  PLOP3.LUT P0, PT, PT, PT, UP3, 0x80, 0x8 ;  /* 0x000000000008781c */ /* 0x000fe20003f0f038 */
[----:B------:R-:W-:Y:S01]  /*3e80*/  VIADD R3, R0, 0x1e0 ;  /* 0x000001e000037836 */ /* 0x000fe20000000000 */
[----:B-1----:R-:W1:Y:S02]  /*3e90*/  SYNCS.PHASECHK.TRANS64.TRYWAIT P1, [R0+URZ+0x1d0], R5 ;  /* 0x0001d005000075a7 */ /* 0x002e6400080211ff */
[----:B-1--4-:R-:W-:Y:S09]  /*3ea0*/  @!P1 BRA `(.L_x_77) ;  /* 0x0000003c00909947 */ /* 0x012ff20003800000 */
.L_x_180:
[----:B------:R-:W-:Y:S01]  /*3eb0*/  LEA R4, R10, UR6, 0x4 ;  /* 0x000000060a047c11 */ /* 0x000fe2000f8e20ff */
[----:B------:R-:W-:Y:S01]  /*3ec0*/  @UP3 ULEA UR4, UR16, UR6, 0x3 ;  /* 0x0000000610043291 */ /* 0x000fe2000f8e18ff */
[----:B------:R-:W-:Y:S01]  /*3ed0*/  PLOP3.LUT P2, PT, PT, PT, PT, 0x80, 0x8 ;  /* 0x000000000008781c */ /* 0x000fe20003f4f070 */
[----:B------:R-:W-:Y:S01]  /*3ee0*/  ULEA UR8, UR17, UR6, 0x3 ;  /* 0x0000000611087291 */ /* 0x000fe2000f8e18ff */
[----:B------:R-:W-:Y:S02]  /*3ef0*/  PRMT R3, RZ, 0x654, R3 ;  /* 0x00000654ff037816 */ /* 0x000fe40000000003 */
[----:B-1----:R-:W1:Y:S01]  /*3f00*/  LDS.128 R4, [R4+0x260] ;  /* 0x0002600004047984 */ /* 0x002e620000000c00 */
[----:B------:R-:W-:Y:S02]  /*3f10*/  @P0 SHF.L.U32 R2, R8, 0x1f, RZ ;  /* 0x0000001f08020819 */ /* 0x000fe400000006ff */
[----:B------:R-:W-:Y:S01]  /*3f20*/  SHF.L.U32 R0, R11, 0x1f, RZ ;  /* 0x0000001f0b007819 */ /* 0x000fe200000006ff */
[----:B------:R-:W-:Y:S01]  /*3f30*/  @!PT LDS RZ, [RZ] ;  /* 0x00000000fffff984 */ /* 0x000fe20000000800 */
[----:B------:R-:W-:Y:S01]  /*3f40*/  @!PT LDS RZ, [RZ] ;  /* 0x00000000fffff984 */ /* 0x000fe20000000800 */
[----:B------:R-:W-:Y:S01]  /*3f50*/  @!PT LDS RZ, [RZ] ;  /* 0x00000000fffff984 */ /* 0x000fe20000000800 */
[----:B------:R-:W-:Y:S01]  /*3f60*/  @!PT LDS RZ, [RZ] ;  /* 0x00000000fffff984 */ /* 0x000fe20000000800 */
[----:B------:R2:W-:Y:S06]  /*3f70*/  MEMBAR.ALL.CTA ;  /* 0x0000000000007992 */ /* 0x0005ec0000008000 */
[----:B--2---:R-:W2:Y:S02]  /*3f80*/  FENCE.VIEW.ASYNC.S ;  /* 0x00000000000073c6 */ /* 0x004ea40000000000 */
[----:B--2---:R2:W-:Y:S01]  /*3f90*/  SYNCS.ARRIVE.TRANS64.RED.A1T0 RZ, [R3+URZ], RZ ;  /* 0x000000ff03ff79a7 */ /* 0x0045e200081004ff */
[----:B------:R2:W4:Y:S01]  /*3fa0*/  @P0 SYNCS.PHASECHK.TRANS64.TRYWAIT P2, [UR4], R2 ;  /* 0x00000002ff0005a7 */ /* 0x0005220008041104 */
[----:B------:R-:W-:Y:S01]  /*3fb0*/  ULEA.HI UR4, UR17, UR17, URZ, 0x1 ;  /* 0x0000001111047291 */ /* 0x000fe2000f8f08ff */
[----:B-1----:R-:W-:-:S03]  /*3fc0*/  LOP3.LUT P1, RZ, R6, 0x1, RZ, 0xc0, !PT ;  /* 0x0000000106ff7812 */ /* 0x002fc6000782c0ff */
[----:B------:R-:W-:Y:S02]  /*3fd0*/  USHF.L.U32 UR9, UR4, 0x5, URZ ;  /* 0x0000000504097899 */ /* 0x000fe400080006ff */
[----:B------:R-:W-:Y:S02]  /*3fe0*/  ULOP3.LUT UR4, UR4, 0xffe, URZ, 0xc0, !UPT ;  /* 0x00000ffe04047892 */ /* 0x000fe4000f8ec0ff */
[----:B------:R-:W-:Y:S02]  /*3ff0*/  ULOP3.LUT UR9, UR9, 0xffffffc0, URZ, 0xc0, !UPT ;  /* 0xffffffc009097892 */ /* 0x000fe4000f8ec0ff */
[----:B------:R-:W-:Y:S02]  /*4000*/  UIADD3 UR4, UPT, UPT, -UR4, UR17, URZ ;  /* 0x0000001104047290 */ /* 0x000fe4000fffe1ff */
[----:B------:R-:W-:Y:S01]  /*4010*/  UIADD3 UR9, UPT, UPT, UR19, UR9, URZ ;  /* 0x0000000913097290 */ /* 0x000fe2000fffe0ff */
[----:B------:R-:W1:Y:S03]  /*4020*/  SYNCS.PHASECHK.TRANS64.TRYWAIT P0, [UR8+0x210], R0 ;  /* 0x00021000ff0075a7 */ /* 0x000e660008001108 */
[----:B------:R-:W-:Y:S01]  /*4030*/  ULEA UR9, UR4, UR9, 0x14 ;  /* 0x0000000904097291 */ /* 0x000fe2000f8ea0ff */
[----:B-12-4-:R-:W-:Y:S11]  /*4040*/  @!P0 BRA `(.L_x_78) ;  /* 0x0000003c003c8947 */ /* 0x016ff60003800000 */
.L_x_182:
[----:B------:R-:W-:Y:S01]  /*4050*/  IADD3 R10, PT, PT, R10, 0x1, RZ ;  /* 0x000000010a0a7810 */ /* 0x000fe20007ffe0ff */
[----:B------:R-:W-:Y:S06]  /*4060*/  BRA.U !UP3, `(.L_x_79) ;  /* 0x000000010b987547 */ /* 0x000fec000b800000 */
[----:B------:R-:W-:Y:S01]  /*4070*/  UPLOP3.LUT UP4, UPT, UPT, UPT, UPT, 0x40, 0x4 ;  /* 0x000000000004789c */ /* 0x000fe20003f8e870 */
[----:B------:R-:W-:Y:S01]  /*4080*/  UMOV UR15, UR10 ;  /* 0x0000000a000f7c82 */ /* 0x000fe20008000000 */
[----:B------:R-:W-:Y:S01]  /*4090*/  UMOV UR14, UR5 ;  /* 0x00000005000e7c82 */ /* 0x000fe20008000000 */
[----:B------:R-:W-:-:S08]  /*40a0*/  UMOV UR13, UR16 ;  /* 0x00000010000d7c82 */ /* 0x000fd00008000000 */
.L_x_82:
[----:B------:R-:W-:Y:S02]  /*40b0*/  UIADD3 UR15, UPT, UPT, UR15, 0x1, URZ ;  /* 0x000000010f0f7890 */ /* 0x000fe4000fffe0ff */
[----:B--2---:R-:W-:Y:S02]  /*40c0*/  ULEA UR7, UR13, UR6, 0x3 ;  /* 0x000000060d077291 */ /* 0x004fe4000f8e18ff */
[----:B------:R-:W-:Y:S01]  /*40d0*/  UISETP.NE.AND UP0, UPT, UR15, URZ, UPT ;  /* 0x000000ff0f00728c */ /* 0x000fe2000bf05270 */
[----:B----4-:R-:W-:Y:S10]  /*40e0*/  @P2 BRA `(.L_x_80) ;  /* 0x00000000000c2947 */ /* 0x010ff40003800000 */
[----:B-1----:R-:W-:Y:S04]  /*40f0*/  SHF.L.U32 R3, R8, 0x1f, RZ ;  /* 0x0000001f08037819 */ /* 0x002fe800000006ff */
[----:B------:R-:W1:Y:S02]  /*4100*/  SYNCS.PHASECHK.TRANS64.TRYWAIT P0, [UR7], R3 ;  /* 0x00000003ff0075a7 */ /* 0x000e640008001107 */
[----:B-1----:R-:W-:Y:S05]  /*4110*/  @!P0 BRA `(.L_x_81) ;  /* 0x0000003c00208947 */ /* 0x002fea0003800000 */
.L_x_80:
[----:B------:R-:W-:Y:S01]  /*4120*/  UISETP.NE.AND UP1, UPT, UR14, 0x1, UPT ;  /* 0x000000010e00788c */ /* 0x000fe2000bf25270 */
[----:B------:R-:W-:Y:S01]  /*4130*/  PLOP3.LUT P2, PT, PT, PT, PT, 0x80, 0x8 ;  /* 0x000000000008781c */ /* 0x000fe20003f4f070 */
[----:B------:R-:W-:Y:S02]  /*4140*/  UIADD3 UR16, UPT, UPT, UR13, 0x1, URZ ;  /* 0x000000010d107890 */ /* 0x000fe4000fffe0ff */
[----:B------:R-:W-:Y:S02]  /*4150*/  ULEA UR24, UR13, UR18, 0x8 ;  /* 0x000000120d187291 */ /* 0x000fe4000f8e40ff */
[----:B------:R-:W-:Y:S01]  /*4160*/  UISETP.NE.AND UP2, UPT, UR16, 0x1b, UPT ;  /* 0x0000001b1000788c */ /* 0x000fe2000bf45270 */
[----:B------:R-:W-:Y:S01]  /*4170*/  PLOP3.LUT P0, PT, PT, PT, UP1, 0x80, 0x8 ;  /* 0x000000000008781c */ /* 0x000fe20003f0f018 */
[----:B------:R-:W-:Y:S02]  /*4180*/  ULEA UR26, UR13, UR11, 0x8 ;  /* 0x0000000b0d1a7291 */ /* 0x000fe4000f8e40ff */
[----:B------:R-:W-:Y:S02]  /*4190*/  USEL UR12, URZ, 0x1, UP2 ;  /* 0x00000001ff0c7887 */ /* 0x000fe40009000000 */
[----:B------:R-:W-:Y:S02]  /*41a0*/  USEL UR16, UR16, URZ, UP2 ;  /* 0x000000ff10107287 */ /* 0x000fe40009000000 */
[----:B------:R-:W-:Y:S02]  /*41b0*/  UIADD3 UR30, UPT, UPT, UR24, 0x80, URZ ;  /* 0x00000080181e7890 */ /* 0x000fe4000fffe0ff */
[----:B------:R-:W-:Y:S01]  /*41c0*/  @UP1 ULEA UR4, UR16, UR6, 0x3 ;  /* 0x0000000610041291 */ /* 0x000fe2000f8e18ff */
[----:B------:R-:W-:Y:S01]  /*41d0*/  LOP3.LUT R8, R8, UR12, RZ, 0x3c, !PT ;  /* 0x0000000c08087c12 */ /* 0x000fe2000f8e3cff */
[----:B------:R-:W-:Y:S02]  /*41e0*/  UIADD3 UR28, UPT, UPT, UR26, 0x2, URZ ;  /* 0x000000021a1c7890 */ /* 0x000fe4000fffe0ff */
[----:B------:R-:W-:Y:S01]  /*41f0*/  UIADD3 UR7, UPT, UPT, UR7, 0xd8, URZ ;  /* 0x000000d807077890 */ /* 0x000fe2000fffe0ff */
[----:B-1----:R-:W-:Y:S01]  /*4200*/  @P0 SHF.L.U32 R0, R8, 0x1f, RZ ;  /* 0x0000001f08000819 */ /* 0x002fe200000006ff */
[----:B------:R-:W-:Y:S01]  /*4210*/  UMOV UR25, 0x80004020 ;  /* 0x8000402000197882 */ /* 0x000fe20000000000 */
[----:B------:R-:W-:Y:S01]  /*4220*/  UMOV UR27, 0x80004020 ;  /* 0x80004020001b7882 */ /* 0x000fe20000000000 */
[----:B------:R-:W-:Y:S01]  /*4230*/  UMOV UR31, 0x80004020 ;  /* 0x80004020001f7882 */ /* 0x000fe20000000000 */
[----:B------:R2:W4:Y:S01]  /*4240*/  @P0 SYNCS.PHASECHK.TRANS64.TRYWAIT P2, [UR4], R0 ;  /* 0x00000000ff0005a7 */ /* 0x0005220008041104 */
[----:B------:R-:W-:Y:S01]  /*4250*/  UIADD3 UR14, UPT, UPT, UR14, -0x1, URZ ;  /* 0xffffffff0e0e7890 */ /* 0x000fe2000fffe0ff */
[----:B------:R2:W-:Y:S01]  /*4260*/  UTCQMMA gdesc[UR24], gdesc[UR26], tmem[UR9], tmem[UR22], idesc[UR23], UP4 ;  /* 0x00ff161a180075ea */ /* 0x0005e2000a000309 */
[----:B------:R-:W-:Y:S01]  /*4270*/  UPLOP3.LUT UP4, UPT, UPT, UPT, UPT, 0x80, 0x8 ;  /* 0x000000000008789c */ /* 0x000fe20003f8f070 */
[----:B------:R-:W-:Y:S01]  /*4280*/  UMOV UR29, 0x80004020 ;  /* 0x80004020001d7882 */ /* 0x000fe20000000000 */
[----:B------:R-:W-:Y:S01]  /*4290*/  UMOV UR13, UR16 ;  /* 0x00000010000d7c82 */ /* 0x000fe20008000000 */
[----:B------:R2:W-:Y:S01]  /*42a0*/  UTCQMMA gdesc[UR30], gdesc[UR28], tmem[UR9], tmem[UR20], idesc[UR21], UPT ;  /* 0x00ff141c1e0075ea */ /* 0x0005e2000b800309 */
[----:B------:R2:W-:Y:S01]  /*42b0*/  UTCBAR [UR7], URZ ;  /* 0x000000ff070073e9 */ /* 0x0005e200080000ff */
[----:B------:R-:W-:Y:S06]  /*42c0*/  BRA.U UP0, `(.L_x_82) ;  /* 0xfffffffd00787547 */ /* 0x000fec000b83ffff */
.L_x_79:
[----:B------:R-:W-:Y:S01]  /*42d0*/  UIADD3 UR17, UPT, UPT, UR17, 0x1, URZ ;  /* 0x0000000111117890 */ /* 0x000fe2000fffe0ff */
[C---:B------:R-:W-:Y:S01]  /*42e0*/  ISETP.NE.AND P0, PT, R10.reuse, 0x2, PT ;  /* 0x000000020a00780c */ /* 0x040fe20003f05270 */
[----:B------:R-:W-:Y:S02]  /*42f0*/  UIADD3 UR8, UPT, UPT, UR8, 0x1f0, URZ ;  /* 0x000001f008087890 */ /* 0x000fe4000fffe0ff */
[----:B------:R-:W-:Y:S01]  /*4300*/  UISETP.NE.AND UP0, UPT, UR17, 0x4, UPT ;  /* 0x000000041100788c */ /* 0x000fe2000bf05270 */
[----:B-12---:R-:W-:Y:S02]  /*4310*/  SEL R0, RZ, 0x1, P0 ;  /* 0x00000001ff007807 */ /* 0x006fe40000000000 */
[----:B------:R-:W-:Y:S01]  /*4320*/  SEL R10, R10, RZ, P0 ;  /* 0x000000ff0a0a7207 */ /* 0x000fe20000000000 */
[----:B------:R-:W-:Y:S01]  /*4330*/  USEL UR4, URZ, 0x1, UP0 ;  /* 0x00000001ff047887 */ /* 0x000fe20008000000 */
[----:B------:R-:W-:Y:S01]  /*4340*/  LOP3.LUT R9, R9, R0, RZ, 0x3c, !PT ;  /* 0x0000000009097212 */ /* 0x000fe200078e3cff */
[----:B------:R-:W-:Y:S01]  /*4350*/  USEL UR17, UR17, URZ, UP0 ;  /* 0x000000ff11117287 */ /* 0x000fe20008000000 */
[----:B------:R1:W-:Y:S03]  /*4360*/  UTCBAR [UR8], URZ ;  /* 0x000000ff080073e9 */ /* 0x0003e600080000ff */
[----:B------:R-:W-:Y:S01]  /*4370*/  LOP3.LUT R11, R11, UR4, RZ, 0x3c, !PT ;  /* 0x000000040b0b7c12 */ /* 0x000fe2000f8e3cff */
[----:B------:R-:W-:Y:S07]  /*4380*/  @P1 BRA `(.L_x_83) ;  /* 0xfffffff800b01947 */ /* 0x000fee000383ffff */
[----:B------:R-:W2:Y:S01]  /*4390*/  S2UR UR4, SR_CgaCtaId ;  /* 0x00000000000479c3 */ /* 0x000ea20000008800 */
[----:B------:R-:W-:Y:S01]  /*43a0*/  ELECT P0, URZ, PT ;  /* 0x0000000000ff782f */ /* 0x000fe20003800000 */
[----:B------:R-:W-:Y:S01]  /*43b0*/  IMAD.MOV.U32 R0, RZ, RZ, 0x1 ;  /* 0x00000001ff007424 */ /* 0x000fe200078e00ff */
[----:B------:R-:W-:Y:S01]  /*43c0*/  UIADD3 UR6, UPT, UPT, UR6, 0x210, URZ ;  /* 0x0000021006067890 */ /* 0x000fe2000fffe0ff */
[----:B------:R-:W-:Y:S01]  /*43d0*/  SHF.L.U32 R3, R11, 0x1f, RZ ;  /* 0x0000001f0b037819 */ /* 0x000fe200000006ff */
[----:B------:R-:W-:-:S03]  /*43e0*/  UMOV UR5, 0x40 ;  /* 0x0000004000057882 */ /* 0x000fc60000000000 */
[----:B------:R-:W-:Y:S01]  /*43f0*/  UVIRTCOUNT.DEALLOC.SMPOOL 0x80 ;  /* 0x000000800000784c */ /* 0x000fe20000000000 */
[----:B--2---:R-:W-:Y:S02]  /*4400*/  ULEA UR4, UR4, UR5, 0x18 ;  /* 0x0000000504047291 */ /* 0x004fe4000f8ec0ff */
[----:B------:R-:W-:-:S07]  /*4410*/  ULEA UR5, UR17, UR6, 0x3 ;  /* 0x0000000611057291 */ /* 0x000fce000f8e18ff */
[----:B------:R2:W-:Y:S02]  /*4420*/  @P0 STS.U8 [UR4+0x1c], R0 ;  /* 0x00001c00ff000988 */ /* 0x0005e40008000004 */
[----:B------:R-:W3:Y:S02]  /*4430*/  SYNCS.PHASECHK.TRANS64.TRYWAIT P0, [UR5], R3 ;  /* 0x00000003ff0075a7 */ /* 0x000ee40008001105 */
[----:B--23--:R-:W-:Y:S05]  /*4440*/  @!P0 BRA `(.L_x_84) ;  /* 0x00000038006c8947 */ /* 0x00cfea0003800000 */
.L_x_185:
[----:B------:R-:W-:-:S04]  /*4450*/  UIADD3 UR7, UPT, UPT, UR17, 0x1, URZ ;  /* 0x0000000111077890 */ /* 0x000fc8000fffe0ff */
[----:B------:R-:W-:-:S04]  /*4460*/  UISETP.NE.AND UP0, UPT, UR7, 0x4, UPT ;  /* 0x000000040700788c */ /* 0x000fc8000bf05270 */
[----:B-1----:R-:W-:Y:S02]  /*4470*/  USEL UR8, URZ, 0x1, UP0 ;  /* 0x00000001ff087887 */ /* 0x002fe40008000000 */
[----:B------:R-:W-:-:S04]  /*4480*/  USEL UR7, UR7, URZ, UP0 ;  /* 0x000000ff07077287 */ /* 0x000fc80008000000 */
[----:B------:R-:W-:Y:S01]  /*4490*/  ULEA UR5, UR7, UR6, 0x3 ;  /* 0x0000000607057291 */ /* 0x000fe2000f8e18ff */
[----:B------:R-:W-:-:S04]  /*44a0*/  LOP3.LUT R2, R11, UR8, RZ, 0x3c, !PT ;  /* 0x000000080b027c12 */ /* 0x000fc8000f8e3cff */
[----:B--2---:R-:W-:-:S04]  /*44b0*/  SHF.L.U32 R3, R2, 0x1f, RZ ;  /* 0x0000001f02037819 */ /* 0x004fc800000006ff */
[----:B------:R-:W1:Y:S02]  /*44c0*/  SYNCS.PHASECHK.TRANS64.TRYWAIT P0, [UR5], R3 ;  /* 0x00000003ff0075a7 */ /* 0x000e640008001105 */
[----:B-1----:R-:W-:Y:S05]  /*44d0*/  @!P0 BRA `(.L_x_85) ;  /* 0x0000003800608947 */ /* 0x002fea0003800000 */
.L_x_187:
        /* <DEDUP_REMOVED lines=9> */
.L_x_189:
[----:B------:R-:W-:-:S04]  /*4570*/  UIADD3 UR7, UPT, UPT, UR7, 0x1, URZ ;  /* 0x0000000107077890 */ /* 0x000fc8000fffe0ff */
[----:B------:R-:W-:-:S04]  /*4580*/  UISETP.NE.AND UP0, UPT, UR7, 0x4, UPT ;  /* 0x000000040700788c */ /* 0x000fc8000bf05270 */
[----:B------:R-:W-:Y:S02]  /*4590*/  USEL UR5, URZ, 0x1, UP0 ;  /* 0x00000001ff057887 */ /* 0x000fe40008000000 */
[----:B------:R-:W-:-:S04]  /*45a0*/  USEL UR7, UR7, URZ, UP0 ;  /* 0x000000ff07077287 */ /* 0x000fc80008000000 */
[----:B------:R-:W-:Y:S01]  /*45b0*/  ULEA UR7, UR7, UR6, 0x3 ;  /* 0x0000000607077291 */ /* 0x000fe2000f8e18ff */
[----:B-1----:R-:W-:-:S04]  /*45c0*/  LOP3.LUT R3, R2, UR5, RZ, 0x3c, !PT ;  /* 0x0000000502037c12 */ /* 0x002fc8000f8e3cff */
[----:B------:R-:W-:-:S04]  /*45d0*/  SHF.L.U32 R3, R3, 0x1f, RZ ;  /* 0x0000001f03037819 */ /* 0x000fc800000006ff */
[----:B------:R-:W1:Y:S02]  /*45e0*/  SYNCS.PHASECHK.TRANS64.TRYWAIT P0, [UR7], R3 ;  /* 0x00000003ff0075a7 */ /* 0x000e640008001107 */
[----:B-1----:R-:W-:Y:S05]  /*45f0*/  @!P0 BRA `(.L_x_87) ;  /* 0x0000003800488947 */ /* 0x002fea0003800000 */
.L_x_191:
[----:B------:R-:W-:Y:S01]  /*4600*/  NOP ;  /* 0x0000000000007918 */ /* 0x000fe20000000000 */
[----:B-1----:R-:W1:Y:S01]  /*4610*/  LDS R0, [UR4+0x14] ;  /* 0x00001404ff007984 */ /* 0x002e620008000800 */
[----:B------:R-:W-:Y:S01]  /*4620*/  ULOP3.LUT UR6, UR19, 0xffff, URZ, 0xc0, !UPT ;  /* 0x0000ffff13067892 */ /* 0x000fe2000f8ec0ff */
[----:B------:R-:W-:Y:S01]  /*4630*/  UMOV UR8, 0xffff ;  /* 0x0000ffff00087882 */ /* 0x000fe20000000000 */
[----:B------:R-:W-:Y:S02]  /*4640*/  UMOV UR5, 0x1 ;  /* 0x0000000100057882 */ /* 0x000fe40000000000 */
[----:B------:R-:W-:-:S04]  /*4650*/  USHF.R.U32.HI UR6, URZ, 0x5, UR6 ;  /* 0x00000005ff067899 */ /* 0x000fc80008011606 */
[----:B------:R-:W-:Y:S02]  /*4660*/  USHF.L.U32 UR8, UR8, UR6, URZ ;  /* 0x0000000608087299 */ /* 0x000fe400080006ff */
[----:B------:R-:W-:-:S04]  /*4670*/  USHF.L.U32 UR5, UR5, UR6, URZ ;  /* 0x0000000605057299 */ /* 0x000fc800080006ff */
[----:B-1----:R-:W-:-:S04]  /*4680*/  LOP3.LUT R0, R0, UR8, RZ, 0xc0, !PT ;  /* 0x0000000800007c12 */ /* 0x002fc8000f8ec0ff */
[----:B------:R-:W-:-:S13]  /*4690*/  ISETP.NE.AND P0, PT, R0, UR8, PT ;  /* 0x0000000800007c0c */ /* 0x000fda000bf05270 */
[----:B------:R-:W-:Y:S05]  /*46a0*/  @P0 BRA `(.L_x_88) ;  /* 0x0000000000580947 */ /* 0x000fea0003800000 */
[----:B------:R-:W1:Y:S02]  /*46b0*/  LDS R0, [UR4+0x18] ;  /* 0x00001804ff007984 */ /* 0x000e640008000800 */
[----:B-1----:R-:W-:-:S04]  /*46c0*/  LOP3.LUT R0, R0, UR5, RZ, 0xc0, !PT ;  /* 0x0000000500007c12 */ /* 0x002fc8000f8ec0ff */
[----:B------:R-:W-:-:S13]  /*46d0*/  ISETP.NE.AND P0, PT, R0, UR5, PT ;  /* 0x0000000500007c0c */ /* 0x000fda000bf05270 */
[----:B------:R-:W-:Y:S05]  /*46e0*/  @P0 BRA `(.L_x_89) ;  /* 0x00000000003c0947 */ /* 0x000fea0003800000 */
[----:B------:R-:W1:Y:S01]  /*46f0*/  S2R R2, SR_LANEID ;  /* 0x0000000000027919 */ /* 0x000e620000000000 */
[----:B------:R-:W-:Y:S01]  /*4700*/  ULOP3.LUT UR8, URZ, UR8, URZ, 0x33, !UPT ;  /* 0x00000008ff087292 */ /* 0x000fe2000f8e33ff */
[----:B------:R-:W-:Y:S01]  /*4710*/  LOP3.LUT R4, RZ, UR5, RZ, 0x33, !PT ;  /* 0x00000005ff047c12 */ /* 0x000fe2000f8e33ff */
[----:B------:R-:W-:Y:S02]  /*4720*/  VOTEU.ANY UR7, UPT, PT ;  /* 0x0000000000077886 */ /* 0x000fe400038e0100 */
[----:B------:R-:W-:Y:S01]  /*4730*/  UFLO.U32 UR7, UR7 ;  /* 0x00000007000772bd */ /* 0x000fe200080e0000 */
[----:B------:R-:W2:Y:S01]  /*4740*/  REDUX UR5, R4 ;  /* 0x00000000040573c4 */ /* 0x000ea20000000000 */
[----:B------:R-:W-:-:S06]  /*4750*/  IMAD.U32 R0, RZ, RZ, UR8 ;  /* 0x00000008ff007e24 */ /* 0x000fcc000f8e00ff */
[----:B------:R3:W-:Y:S01]  /*4760*/  UTCATOMSWS.AND URZ, UR8 ;  /* 0x0000000800ff79e3 */ /* 0x0007e20008000000 */
[----:B------:R-:W4:Y:S01]  /*4770*/  REDUX UR6, R0 ;  /* 0x00000000000673c4 */ /* 0x000f220000000000 */
[----:B-1----:R-:W-:Y:S01]  /*4780*/  ISETP.EQ.U32.AND P0, PT, R2, UR7, PT ;  /* 0x0000000702007c0c */ /* 0x002fe2000bf02070 */
[----:B--2---:R-:W-:Y:S01]  /*4790*/  IMAD.U32 R2, RZ, RZ, UR5 ;  /* 0x00000005ff027e24 */ /* 0x004fe2000f8e00ff */
[----:B----4-:R-:W-:-:S11]  /*47a0*/  MOV R3, UR6 ;  /* 0x0000000600037c02 */ /* 0x010fd60008000f00 */
[----:B------:R3:W-:Y:S04]  /*47b0*/  @P0 ATOMS.AND RZ, [UR4+0x14], R3 ;  /* 0x00001403ffff098c */ /* 0x0007e8000a800004 */
[----:B------:R3:W-:Y:S01]  /*47c0*/  @P0 ATOMS.AND RZ, [UR4+0x18], R2 ;  /* 0x00001802ffff098c */ /* 0x0007e2000a800004 */
[----:B------:R-:W-:Y:S05]  /*47d0*/  BRA `(.L_x_90) ;  /* 0x0000000000147947 */ /* 0x000fea0003800000 */
.L_x_89:
[----:B------:R-:W-:Y:S02]  /*47e0*/  MOV R2, 0x4800 ;  /* 0x0000480000027802 */ /* 0x000fe40000000f00 */
[----:B----45:R-:W-:Y:S05]  /*47f0*/  CALL.REL.NOINC `($__internal_0_$__cuda_sm10x_tcgen05_guardrail_trap_col_being_dealloced_not_returned_by_alloc) ;  /* 0x0000003800647944 */ /* 0x030fea0003c00000 */
[----:B------:R-:W-:Y:S05]  /*4800*/  BRA `(.L_x_90) ;  /* 0x0000000000087947 */ /* 0x000fea0003800000 */
.L_x_88:
[----:B------:R-:W-:Y:S02]  /*4810*/  MOV R2, 0x4830 ;  /* 0x0000483000027802 */ /* 0x000fe40000000f00 */
[----:B----45:R-:W-:Y:S05]  /*4820*/  CALL.REL.NOINC `($__internal_2_$__cuda_sm10x_tcgen05_guardrail_trap_unallocated_columns_being_dealloced) ;  /* 0x0000003800707944 */ /* 0x030fea0003c00000 */
.L_x_90:
[----:B------:R-:W-:Y:S01]  /*4830*/  NOP ;  /* 0x0000000000007918 */ /* 0x000fe20000000000 */
[----:B---3--:R-:W-:Y:S05]  /*4840*/  EXIT ;  /* 0x000000000000794d */ /* 0x008fea0003800000 */
.L_x_72:
[----:B------:R-:W-:-:S09]  /*4850*/  UISETP.NE.OR UP2, UPT, UR8, 0x3, !UP2 ;  /* 0x000000030800788c */ /* 0x000fd2000d745670 */
[----:B------:R-:W-:Y:S05]  /*4860*/  BRA.U UP2, `(.L_x_91) ;  /* 0x0000000902c87547 */ /* 0x000fea000b800000 */
[----:B------:R-:W1:Y:S01]  /*4870*/  LDCU.64 UR6, c[0x0][0x888] ;  /* 0x00011100ff0677ac */ /* 0x000e620008000a00 */
[----:B------:R-:W2:Y:S01]  /*4880*/  LDC R0, c[0x0][0xb30] ;  /* 0x0002cc00ff007b82 */ /* 0x000ea20000000800 */
[----:B------:R-:W-:Y:S01]  /*4890*/  IMAD.MOV.U32 R30, RZ, RZ, 0x1 ;  /* 0x00000001ff1e7424 */ /* 0x000fe200078e00ff */
[----:B------:R-:W-:Y:S01]  /*48a0*/  CS2R R28, SRZ ;  /* 0x00000000001c7805 */ /* 0x000fe2000001ff00 */
[----:B------:R-:W4:Y:S01]  /*48b0*/  LDCU.64 UR4, c[0x0][0x890] ;  /* 0x00011200ff0477ac */ /* 0x000f220008000a00 */
[----:B------:R-:W-:Y:S01]  /*48c0*/  IMAD.MOV.U32 R25, RZ, RZ, 0x1000 ;  /* 0x00001000ff197424 */ /* 0x000fe200078e00ff */
[----:B------:R-:W-:-:S03]  /*48d0*/  UMOV UR8, 0x400 ;  /* 0x0000040000087882 */ /* 0x000fc60000000000 */
[----:B------:R-:W3:Y:S01]  /*48e0*/  LDC R19, c[0x0][0x370] ;  /* 0x0000dc00ff137b82 */ /* 0x000ee20000000800 */
[----:B------:R-:W-:-:S07]  /*48f0*/  UPLOP3.LUT UP1, UPT, UPT, UPT, UPT, 0x40, 0x4 ;  /* 0x000000000004789c */ /* 0x000fce0003f2e870 */
[----:B------:R-:W3:Y:S01]  /*4900*/  LDC R2, c[0x0][0xb0c] ;  /* 0x0002c300ff027b82 */ /* 0x000ee20000000800 */
[----:B-1----:R-:W-:Y:S02]  /*4910*/  UISETP.NE.U32.AND UP2, UPT, UR6, URZ, UPT ;  /* 0x000000ff0600728c */ /* 0x002fe4000bf45070 */
[----:B------:R-:W-:Y:S02]  /*4920*/  ULEA UR6, UR37, UR8, 0x18 ;  /* 0x0000000825067291 */ /* 0x000fe4000f8ec0ff */
[----:B------:R-:W-:Y:S02]  /*4930*/  UISETP.NE.AND.EX UP2, UPT, UR7, URZ, UPT, UP2 ;  /* 0x000000ff0700728c */ /* 0x000fe4000bf45320 */
[----:B------:R-:W-:Y:S01]  /*4940*/  UIADD3 UR7, UPT, UPT, UR6, 0x1b0, URZ ;  /* 0x000001b006077890 */ /* 0x000fe2000fffe0ff */
[----:B------:R-:W1:Y:S01]  /*4950*/  LDC R18, c[0x0][0xb20] ;  /* 0x0002c800ff127b82 */ /* 0x000e620000000800 */
[----:B----4-:R-:W-:Y:S01]  /*4960*/  UISETP.NE.U32.AND UP3, UPT, UR4, URZ, UPT ;  /* 0x000000ff0400728c */ /* 0x010fe2000bf65070 */
[----:B--2---:R-:W-:Y:S01]  /*4970*/  ISETP.NE.AND P1, PT, R0, 0x1, PT ;  /* 0x000000010000780c */ /* 0x004fe20003f25270 */
[----:B------:R-:W-:-:S02]  /*4980*/  UPRMT UR37, UR37, 0x654, UR7 ;  /* 0x0000065425257896 */ /* 0x000fc40008000007 */
[----:B------:R-:W-:-:S03]  /*4990*/  UISETP.NE.AND.EX UP3, UPT, UR5, URZ, UPT, UP3 ;  /* 0x000000ff0500728c */ /* 0x000fc6000bf65330 */
[----:B------:R-:W2:Y:S08]  /*49a0*/  LDC.64 R32, c[0x0][0x348] ;  /* 0x0000d200ff207b82 */ /* 0x000eb00000000a00 */
[----:B------:R-:W4:Y:S08]  /*49b0*/  LDC.64 R16, c[0x0][0xb10] ;  /* 0x0002c400ff107b82 */ /* 0x000f300000000a00 */
[----:B------:R-:W1:Y:S08]  /*49c0*/  LDC.64 R6, c[0x0][0xb18] ;  /* 0x0002c600ff067b82 */ /* 0x000e700000000a00 */
[----:B------:R-:W1:Y:S08]  /*49d0*/  LDC.64 R4, c[0x0][0xb28] ;  /* 0x0002ca00ff047b82 */ /* 0x000e700000000a00 */
[----:B---3--:R-:W1:Y:S02]  /*49e0*/  LDC R24, c[0x0][0x374] ;  /* 0x0000dd00ff187b82 */ /* 0x008e640000000800 */
.L_x_99:
[C---:B------:R-:W-:Y:S02]  /*49f0*/  LEA R0, R29.reuse, UR6, 0x3 ;  /* 0x000000061d007c11 */ /* 0x040fe4000f8e18ff */
[----:B------:R-:W-:Y:S02]  /*4a00*/  SHF.L.U32 R3, R28, 0x1f, RZ ;  /* 0x0000001f1c037819 */ /* 0x000fe400000006ff */
[----:B------:R-:W-:Y:S02]  /*4a10*/  LEA R20, R29, UR6, 0x4 ;  /* 0x000000061d147c11 */ /* 0x000fe4000f8e20ff */
[----:B---3--:R-:W3:Y:S02]  /*4a20*/  SYNCS.PHASECHK.TRANS64.TRYWAIT P0, [R0+URZ+0x1d0], R3 ;  /* 0x0001d003000075a7 */ /* 0x008ee400080011ff */
[----:B---3--:R-:W-:Y:S05]  /*4a30*/  @!P0 BRA `(.L_x_92) ;  /* 0x0000003400508947 */ /* 0x008fea0003800000 */
.L_x_192:
[----:B------:R-:W-:Y:S01]  /*4a40*/  ISETP.GE.AND P0, PT, R40, 0x1, PT ;  /* 0x000000012800780c */ /* 0x000fe20003f06270 */
[----:B------:R-:W1:Y:S01]  /*4a50*/  LDS.128 R20, [R20+0x260] ;  /* 0x0002600014147984 */ /* 0x000e620000000c00 */
[----:B------:R-:W-:Y:S01]  /*4a60*/  ISETP.NE.U32.AND P4, PT, RZ, UR4, PT ;  /* 0x00000004ff007c0c */ /* 0x000fe2000bf85070 */
[----:B---3--:R-:W-:Y:S01]  /*4a70*/  VIADD R0, R0, 0x1e0 ;  /* 0x000001e000007836 */ /* 0x008fe20000000000 */
[----:B------:R-:W-:Y:S02]  /*4a80*/  SHF.L.U32 R26, R30, 0x1f, RZ ;  /* 0x0000001f1e1a7819 */ /* 0x000fe400000006ff */
[----:B------:R-:W-:Y:S02]  /*4a90*/  ISETP.NE.AND.EX P4, PT, RZ, UR5, PT, P4 ;  /* 0x00000005ff007c0c */ /* 0x000fe4000bf85340 */
[----:B------:R-:W-:Y:S01]  /*4aa0*/  PRMT R0, RZ, 0x654, R0 ;  /* 0x00000654ff007816 */ /* 0x000fe20000000000 */
[----:B------:R-:W-:Y:S01]  /*4ab0*/  @!PT LDS RZ, [RZ] ;  /* 0x00000000fffff984 */ /* 0x000fe20000000800 */
[----:B------:R-:W-:Y:S01]  /*4ac0*/  @!PT LDS RZ, [RZ] ;  /* 0x00000000fffff984 */ /* 0x000fe20000000800 */
[----:B------:R-:W-:Y:S01]  /*4ad0*/  @!PT LDS RZ, [RZ] ;  /* 0x00000000fffff984 */ /* 0x000fe20000000800 */
[----:B------:R-:W-:Y:S01]  /*4ae0*/  @!PT LDS RZ, [RZ] ;  /* 0x00000000fffff984 */ /* 0x000fe20000000800 */
[----:B------:R3:W-:Y:S06]  /*4af0*/  MEMBAR.ALL.CTA ;  /* 0x0000000000007992 */ /* 0x0007ec0000008000 */
[----:B---3--:R-:W3:Y:S02]  /*4b00*/  FENCE.VIEW.ASYNC.S ;  /* 0x00000000000073c6 */ /* 0x008ee40000000000 */
[----:B---3--:R3:W-:Y:S01]  /*4b10*/  SYNCS.ARRIVE.TRANS64.RED.A1T0 RZ, [R0+URZ], RZ ;  /* 0x000000ff00ff79a7 */ /* 0x0087e200081004ff */
[----:B-1----:R-:W-:Y:S11]  /*4b20*/  LOP3.LUT P3, RZ, R22, 0x1, RZ, 0xc0, !PT ;  /* 0x0000000116ff7812 */ /* 0x002ff6000786c0ff */
[----:B------:R-:W-:Y:S02]  /*4b30*/  @!UPT UIADD3 URZ, UPT, UPT, URZ, URZ, URZ ;  /* 0x000000fffffff290 */ /* 0x000fe4000fffe0ff */
[----:B------:R-:W-:Y:S02]  /*4b40*/  @P3 MOV R13, R20 ;  /* 0x00000014000d3202 */ /* 0x000fe40000000f00 */
[----:B------:R-:W-:Y:S01]  /*4b50*/  @P3 LOP3.LUT R8, R21, 0xffff, RZ, 0xc0, !PT ;  /* 0x0000ffff15083812 */ /* 0x000fe200078ec0ff */
[----:B---3--:R-:W-:Y:S06]  /*4b60*/  @!P0 BRA `(.L_x_93) ;  /* 0x0000000000a48947 */ /* 0x008fec0003800000 */
[----:B------:R-:W-:Y:S01]  /*4b70*/  IMAD.HI.U32 R31, R24, R7, RZ ;  /* 0x00000007181f7227 */ /* 0x000fe200078e00ff */
[----:B------:R-:W-:Y:S02]  /*4b80*/  ISETP.NE.AND P0, PT, R6, 0x1, PT ;  /* 0x000000010600780c */ /* 0x000fe40003f05270 */
[----:B------:R-:W-:Y:S01]  /*4b90*/  ISETP.NE.AND P2, PT, R40, 0x1, PT ;  /* 0x000000012800780c */ /* 0x000fe20003f45270 */
[----:B----4-:R-:W-:Y:S01]  /*4ba0*/  IMAD.HI.U32 R34, R19, R16, RZ ;  /* 0x0000001013227227 */ /* 0x010fe200078e00ff */
[----:B------:R-:W-:Y:S02]  /*4bb0*/  SHF.R.U32.HI R31, RZ, R18, R31 ;  /* 0x00000012ff1f7219 */ /* 0x000fe4000001161f */
[----:B------:R-:W-:Y:S01]  /*4bc0*/  ISETP.NE.AND P5, PT, R2, 0x1, PT ;  /* 0x000000010200780c */ /* 0x000fe20003fa5270 */
[----:B------:R-:W-:Y:S01]  /*4bd0*/  IMAD.HI.U32 R36, R13, R16, RZ ;  /* 0x000000100d247227 */ /* 0x000fe200078e00ff */
[----:B------:R-:W-:Y:S02]  /*4be0*/  SHF.R.U32.HI R34, RZ, R17, R34 ;  /* 0x00000011ff227219 */ /* 0x000fe40000011622 */
[----:B------:R-:W-:Y:S01]  /*4bf0*/  SEL R3, R24, R31, !P0 ;  /* 0x0000001f18037207 */ /* 0x000fe20004000000 */
[C---:B------:R-:W-:Y:S01]  /*4c00*/  IMAD.HI.U32 R31, R8.reuse, R7, RZ ;  /* 0x00000007081f7227 */ /* 0x040fe200078e00ff */
[----:B------:R-:W-:Y:S02]  /*4c10*/  SEL R11, R19, R34, !P5 ;  /* 0x00000022130b7207 */ /* 0x000fe40006800000 */
[----:B------:R-:W-:Y:S01]  /*4c20*/  SHF.R.U32.HI R36, RZ, R17, R36 ;  /* 0x00000011ff247219 */ /* 0x000fe20000011624 */
[----:B------:R-:W-:Y:S01]  /*4c30*/  IMAD.HI.U32 R38, R3, R4, RZ ;  /* 0x0000000403267227 */ /* 0x000fe200078e00ff */
[----:B------:R-:W-:Y:S03]  /*4c40*/  SHF.R.U32.HI R31, RZ, R18, R31 ;  /* 0x00000012ff1f7219 */ /* 0x000fe6000001161f */
[----:B------:R-:W-:Y:S01]  /*4c50*/  IMAD.HI.U32 R34, R11, R4, RZ ;  /* 0x000000040b227227 */ /* 0x000fe200078e00ff */
[----:B------:R-:W-:Y:S02]  /*4c60*/  @P2 SHF.R.U32.HI R3, RZ, R5, R38 ;  /* 0x00000005ff032219 */ /* 0x000fe40000011626 */
[----:B------:R-:W-:Y:S02]  /*4c70*/  SEL R9, R8, R31, !P0 ;  /* 0x0000001f08097207 */ /* 0x000fe40004000000 */
[----:B------:R-:W-:Y:S01]  /*4c80*/  @P2 SHF.R.U32.HI R11, RZ, R5, R34 ;  /* 0x00000005ff0b2219 */ /* 0x000fe20000011622 */
[C---:B------:R-:W-:Y:S01]  /*4c90*/  IMAD R10, R40.reuse, R3, RZ ;  /* 0x00000003280a7224 */ /* 0x040fe200078e02ff */
[----:B------:R-:W-:Y:S01]  /*4ca0*/  SEL R3, R13, R36, !P5 ;  /* 0x000000240d037207 */ /* 0x000fe20006800000 */
[C---:B------:R-:W-:Y:S03]  /*4cb0*/  IMAD.HI.U32 R14, R9.reuse, R4, RZ ;  /* 0x00000004090e7227 */ /* 0x040fe600078e00ff */
[----:B------:R-:W-:Y:S01]  /*4cc0*/  ISETP.GE.AND P0, PT, R9, R10, PT ;  /* 0x0000000a0900720c */ /* 0x000fe20003f06270 */
[C---:B------:R-:W-:Y:S01]  /*4cd0*/  IMAD R12, R40.reuse, R11, RZ ;  /* 0x0000000b280c7224 */ /* 0x040fe200078e02ff */
[-C--:B------:R-:W-:Y:S04]  /*4ce0*/  SHF.R.U32.HI R14, RZ, R5.reuse, R14 ;  /* 0x00000005ff0e7219 */ /* 0x080fe8000001160e */
[----:B------:R-:W-:Y:S02]  /*4cf0*/  ISETP.GE.OR P0, PT, R3, R12, P0 ;  /* 0x0000000c0300720c */ /* 0x000fe40000706670 */
[----:B------:R-:W-:Y:S05]  /*4d00*/  SEL R15, R9, R14, !P2 ;  /* 0x0000000e090f7207 */ /* 0x000fea0005000000 */
[----:B------:R-:W-:Y:S04]  /*4d10*/  IMAD.MOV R14, RZ, RZ, -R15 ;  /* 0x000000ffff0e7224 */ /* 0x000fe800078e0a0f */
[----:B------:R-:W-:Y:S02]  /*4d20*/  IMAD R14, R40, R14, R9 ;  /* 0x0000000e280e7224 */ /* 0x000fe400078e0209 */
[C---:B------:R-:W-:Y:S05]  /*4d30*/  @!P0 IMAD.HI.U32 R10, R3.reuse, R4, RZ ;  /* 0x00000004030a8227 */ /* 0x040fea00078e00ff */
[----:B------:R-:W-:Y:S04]  /*4d40*/  @!P0 SHF.R.U32.HI R10, RZ, R5, R10 ;  /* 0x00000005ff0a8219 */ /* 0x000fe8000001160a */
[----:B------:R-:W-:Y:S01]  /*4d50*/  @!P0 SEL R0, R3, R10, !P2 ;  /* 0x0000000a03008207 */ /* 0x000fe20005000000 */
[----:B------:R-:W-:Y:S03]  /*4d60*/  IMAD.MOV R10, RZ, RZ, -R3 ;  /* 0x000000ffff0a7224 */ /* 0x000fe600078e0a03 */
[----:B------:R-:W-:Y:S01]  /*4d70*/  @!P0 IADD3 R15, PT, PT, R15, -R0, RZ ;  /* 0x800000000f0f8210 */ /* 0x000fe20007ffe0ff */
[----:B------:R-:W-:Y:S01]  /*4d80*/  @!P0 IMAD R0, R11, R14, R0 ;  /* 0x0000000e0b008224 */ /* 0x000fe200078e0200 */
[----:B------:R-:W-:Y:S01]  /*4d90*/  IADD3 R11, PT, PT, -R9, RZ, RZ ;  /* 0x000000ff090b7210 */ /* 0x000fe20007ffe1ff */
[----:B------:R-:W-:Y:S02]  /*4da0*/  IMAD R13, R2, R10, R13 ;  /* 0x0000000a020d7224 */ /* 0x000fe400078e020d */
[----:B------:R-:W-:Y:S02]  /*4db0*/  @!P0 IMAD R9, R15, R40, R3 ;  /* 0x000000280f098224 */ /* 0x000fe400078e0203 */
[----:B------:R-:W-:Y:S02]  /*4dc0*/  @!P0 IMAD.MOV.U32 R3, RZ, RZ, R0 ;  /* 0x000000ffff038224 */ /* 0x000fe400078e0000 */
[----:B------:R-:W-:Y:S02]  /*4dd0*/  IMAD R8, R6, R11, R8 ;  /* 0x0000000b06087224 */ /* 0x000fe400078e0208 */
[----:B------:R-:W-:Y:S02]  /*4de0*/  IMAD R13, R3, R2, R13 ;  /* 0x00000002030d7224 */ /* 0x000fe400078e020d */
[----:B------:R-:W-:Y:S02]  /*4df0*/  IMAD R8, R9, R6, R8 ;  /* 0x0000000609087224 */ /* 0x000fe400078e0208 */
.L_x_93:
[----:B------:R-:W-:Y:S05]  /*4e00*/  BRA.U UP1, `(.L_x_94) ;  /* 0x0000000101107547 */ /* 0x000fea000b800000 */
[----:B------:R-:W-:Y:S04]  /*4e10*/  MOV R0, UR13 ;  /* 0x0000000d00007c02 */ /* 0x000fe80008000f00 */
[----:B------:R-:W-:Y:S04]  /*4e20*/  SHF.L.U32 R3, R0, 0x1f, RZ ;  /* 0x0000001f00037819 */ /* 0x000fe800000006ff */
[----:B------:R-:W1:Y:S02]  /*4e30*/  SYNCS.PHASECHK.TRANS64.TRYWAIT P0, [UR6+0x1c8], R3 ;  /* 0x0001c803ff0075a7 */ /* 0x000e640008001106 */
[----:B-1----:R-:W-:Y:S05]  /*4e40*/  @!P0 BRA `(.L_x_95) ;  /* 0x0000003000608947 */ /* 0x002fea0003800000 */
.L_x_94:
[----:B------:R-:W-:Y:S05]  /*4e50*/  BRA.U !UP3, `(.L_x_96) ;  /* 0x000000010b347547 */ /* 0x000fea000b800000 */
[----:B------:R-:W-:Y:S01]  /*4e60*/  UPLOP3.LUT UP0, UPT, UPT, UPT, UP2, 0x80, 0x8 ;  /* 0x000000000008789c */ /* 0x000fe20003f0f020 */
[----:B-1----:R-:W-:Y:S02]  /*4e70*/  HFMA2 R0, -RZ, RZ, 0, 5.9604644775390625e-08 ;  /* 0x00000001ff007431 */ /* 0x002fe400000001ff */
[----:B------:R-:W-:Y:S03]  /*4e80*/  IMAD.MOV.U32 R96, RZ, RZ, 0x1 ;  /* 0x00000001ff607424 */ /* 0x000fe600078e00ff */
[----:B------:R-:W-:Y:S05]  /*4e90*/  PLOP3.LUT P0, PT, PT, PT, UP0, 0x80, 0x8 ;  /* 0x000000000008781c */ /* 0x000fea0003f0f008 */
[----:B------:R-:W1:Y:S01]  /*4ea0*/  @UP0 LDCU.64 UR8, c[0x0][0x888] ;  /* 0x00011100ff0807ac */ /* 0x000e620008000a00 */
[----:B------:R-:W-:Y:S07]  /*4eb0*/  @UP0 UIMAD UR7, UR36, UR4, URZ ;  /* 0x00000004240702a4 */ /* 0x000fee000f8e02ff */
[----:B------:R-:W-:Y:S01]  /*4ec0*/  @!P0 PRMT R96, R0, 0x7610, R96 ;  /* 0x0000761000608816 */ /* 0x000fe20000000060 */
[----:B-1----:R-:W-:Y:S03]  /*4ed0*/  @UP0 UIMAD.WIDE UR8, UR7, 0x4, UR8 ;  /* 0x00000004070808a5 */ /* 0x002fe6000f8e0208 */
[----:B------:R-:W1:Y:S03]  /*4ee0*/  @!UP0 LDCU UR7, c[0x0][0x880] ;  /* 0x00011000ff0787ac */ /* 0x000e660008000800 */
[----:B------:R-:W-:Y:S01]  /*4ef0*/  IMAD.U32 R10, RZ, RZ, UR8 ;  /* 0x00000008ff0a7e24 */ /* 0x000fe2000f8e00ff */
[----:B------:R-:W-:Y:S05]  /*4f00*/  MOV R11, UR9 ;  /* 0x00000009000b7c02 */ /* 0x000fea0008000f00 */
[----:B-----5:R3:W5:Y:S02]  /*4f10*/  @P0 LDG.E R49, desc[UR40][R10.64] ;  /* 0x000000280a310981 */ /* 0x020764000c1e1900 */
[----:B-1-3--:R-:W-:Y:S07]  /*4f20*/  @!P0 IMAD.U32 R49, RZ, RZ, UR7 ;  /* 0x00000007ff318e24 */ /* 0x00afee000f8e00ff */
.L_x_96:
[----:B-----5:R-:W-:Y:S01]  /*4f30*/  @!P4 FSETP.EQ.AND P5, PT, R49, RZ, PT ;  /* 0x000000ff3100c20b */ /* 0x020fe20003fa2000 */
[----:B------:R-:W-:Y:S01]  /*4f40*/  @!UPT UIADD3 URZ, UPT, UPT, URZ, URZ, URZ ;  /* 0x000000fffffff290 */ /* 0x000fe2000fffe0ff */
[----:B------:R-:W-:Y:S11]  /*4f50*/  @!P4 BRA `(.L_x_97) ;  /* 0x000000000014c947 */ /* 0x000ff60003800000 */
[----:B------:R-:W-:Y:S02]  /*4f60*/  LOP3.LUT P0, RZ, R96, 0xff, RZ, 0xc0, !PT ;  /* 0x000000ff60ff7812 */ /* 0x000fe4000780c0ff */
[----:B------:R-:W-:Y:S04]  /*4f70*/  PLOP3.LUT P5, PT, PT, PT, UP0, 0x80, 0x8 ;  /* 0x000000000008781c */ /* 0x000fe80003faf008 */
[----:B------:R-:W-:Y:S07]  /*4f80*/  PLOP3.LUT P5, PT, P5, PT, PT, 0x8, 0x80 ;  /* 0x000000000080781c */ /* 0x000fee0002fae170 */
[----:B------:R-:W-:Y:S11]  /*4f90*/  @P0 FSETP.EQ.AND P5, PT, R49, RZ, PT ;  /* 0x000000ff3100020b */ /* 0x000ff60003fa2000 */
[----:B------:R-:W-:Y:S02]  /*4fa0*/  @!UPT UIADD3 URZ, UPT, UPT, URZ, URZ, URZ ;  /* 0x000000fffffff290 */ /* 0x000fe4000fffe0ff */
.L_x_97:
[----:B------:R-:W3:Y:S01]  /*4fb0*/  SYNCS.PHASECHK.TRANS64.TRYWAIT P4, [UR6+0x1b8], R26 ;  /* 0x0001b81aff0075a7 */ /* 0x000ee20008081106 */
[----:B------:R-:W-:Y:S01]  /*4fc0*/  @P3 SHF.R.U32.HI R27, RZ, 0x10, R21 ;  /* 0x00000010ff1b3819 */ /* 0x000fe20000011615 */
[----:B------:R-:W-:Y:S01]  /*4fd0*/  VIADD R29, R29, 0x1 ;  /* 0x000000011d1d7836 */ /* 0x000fe20000000000 */
[----:B------:R-:W5:Y:S08]  /*4fe0*/  LDC.64 R14, c[0x0][0xb10] ;  /* 0x0002c400ff0e7b82 */ /* 0x000f700000000a00 */
[----:B------:R-:W2:Y:S08]  /*4ff0*/  LDC.64 R10, c[0x0][0xb18] ;  /* 0x0002c600ff0a7b82 */ /* 0x000eb00000000a00 */
[----:B-1----:R-:W1:Y:S08]  /*5000*/  @!P1 LDC R0, c[0x0][0xb20] ;  /* 0x0002c800ff009b82 */ /* 0x002e700000000800 */
[----:B------:R-:W4:Y:S01]  /*5010*/  @!P1 LDC R3, c[0x0][0xb0c] ;  /* 0x0002c300ff039b82 */ /* 0x000f220000000800 */
[----:B-----5:R-:W-:Y:S05]  /*5020*/  @!P1 IMAD.HI.U32 R14, R13, R14, RZ ;  /* 0x0000000e0d0e9227 */ /* 0x020fea00078e00ff */
[----:B------:R-:W-:Y:S01]  /*5030*/  @!P1 SHF.R.U32.HI R14, RZ, R15, R14 ;  /* 0x0000000fff0e9219 */ /* 0x000fe2000001160e */
[----:B--2---:R-:W-:Y:S01]  /*5040*/  @!P1 IMAD.HI.U32 R11, R8, R11, RZ ;  /* 0x0000000b080b9227 */ /* 0x004fe200078e00ff */
[----:B------:R-:W-:Y:S04]  /*5050*/  @!P1 ISETP.NE.AND P0, PT, R10, 0x1, PT ;  /* 0x000000010a00980c */ /* 0x000fe80003f05270 */
[----:B-1----:R-:W-:Y:S02]  /*5060*/  @!P1 SHF.R.U32.HI R9, RZ, R0, R11 ;  /* 0x00000000ff099219 */ /* 0x002fe4000001160b */
[----:B----4-:R-:W-:Y:S02]  /*5070*/  @!P1 ISETP.NE.AND P2, PT, R3, 0x1, PT ;  /* 0x000000010300980c */ /* 0x010fe40003f45270 */
[----:B------:R-:W-:Y:S02]  /*5080*/  @!P1 SEL R9, R8, R9, !P0 ;  /* 0x0000000908099207 */ /* 0x000fe40004000000 */
[----:B------:R-:W-:Y:S02]  /*5090*/  ELECT P0, URZ, PT ;  /* 0x0000000000ff782f */ /* 0x000fe40003800000 */
[----:B------:R-:W-:Y:S05]  /*50a0*/  @!P1 SEL R14, R13, R14, !P2 ;  /* 0x0000000e0d0e9207 */ /* 0x000fea0005000000 */
[----:B------:R-:W-:Y:S02]  /*50b0*/  @!P1 IMAD.IADD R0, R9, 0x1, -R14 ;  /* 0x0000000109009824 */ /* 0x000fe400078e0a0e */
[----:B------:R-:W-:Y:S02]  /*50c0*/  @!P1 IMAD.IADD R9, R14, 0x1, -R9 ;  /* 0x000000010e099824 */ /* 0x000fe400078e0a09 */
[----:B------:R-:W-:Y:S02]  /*50d0*/  @!P1 IMAD R13, R0, R3, R13 ;  /* 0x00000003000d9224 */ /* 0x000fe400078e020d */
[----:B------:R-:W-:Y:S01]  /*50e0*/  @!P1 IMAD R8, R9, R10, R8 ;  /* 0x0000000a09089224 */ /* 0x000fe200078e0208 */
[----:B---3--:R-:W-:Y:S06]  /*50f0*/  @!P4 BRA `(.L_x_98) ;  /* 0x0000002c00ccc947 */ /* 0x008fec0003800000 */
.L_x_195:
[----:B------:R-:W-:Y:S01]  /*5100*/  PLOP3.LUT P5, PT, P5, P0, PT, 0xf2, 0x2f ;  /* 0x00000000002f781c */ /* 0x000fe20002fa1e72 */
[----:B------:R-:W-:Y:S01]  /*5110*/  UMOV UR14, 0x0 ;  /* 0x00000000000e7882 */ /* 0x000fe20000000000 */
[----:B------:R-:W-:Y:S01]  /*5120*/  LOP3.LUT R30, R30, 0x1, RZ, 0x3c, !PT ;  /* 0x000000011e1e7812 */ /* 0x000fe200078e3cff */
[----:B------:R-:W-:Y:S01]  /*5130*/  UMOV UR15, 0x10000000 ;  /* 0x10000000000f7882 */ /* 0x000fe20000000000 */
[----:B------:R-:W-:Y:S01]  /*5140*/  UMOV UR12, UR36 ;  /* 0x00000024000c7c82 */ /* 0x000fe20008000000 */
[----:B------:R-:W-:Y:S08]  /*5150*/  @P3 R2UR UR36, R27 ;  /* 0x000000001b2432ca */ /* 0x000ff000000e0000 */
[----:B-1----:R-:W-:Y:S01]  /*5160*/  @!P5 IADD3 R3, P0, PT, R32, 0x580, RZ ;  /* 0x000005802003d810 */ /* 0x002fe20007f1e0ff */
[----:B------:R-:W-:Y:S01]  /*5170*/  @!P5 IMAD.SHL.U32 R91, R91, 0x40, RZ ;  /* 0x000000405b5bd824 */ /* 0x000fe200078e00ff */
[----:B------:R-:W-:Y:S01]  /*5180*/  VOTEU.ALL UP1, P5 ;  /* 0x0000000000ff7886 */ /* 0x000fe20002820000 */
[----:B------:R-:W-:Y:S01]  /*5190*/  @!P5 IMAD.SHL.U32 R97, R97, 0x40, RZ ;  /* 0x000000406161d824 */ /* 0x000fe200078e00ff */
[----:B------:R-:W-:Y:S01]  /*51a0*/  @!P5 R2UR UR8, R3 ;  /* 0x000000000308d2ca */ /* 0x000fe200000e0000 */
[----:B------:R-:W-:Y:S01]  /*51b0*/  @!P5 IMAD.X R0, RZ, RZ, R33, P0 ;  /* 0x000000ffff00d224 */ /* 0x000fe200000e0621 */
[----:B------:R-:W-:Y:S01]  /*51c0*/  @!P5 R2UR UR10, R91 ;  /* 0x000000005b0ad2ca */ /* 0x000fe200000e0000 */
[----:B------:R-:W-:Y:S01]  /*51d0*/  @!UP1 UIADD3 UR9, UPT, UPT, UR6, 0x1b0, URZ ;  /* 0x000001b006099890 */ /* 0x000fe2000fffe0ff */
[----:B------:R-:W-:Y:S01]  /*51e0*/  @!P5 R2UR UR11, R97 ;  /* 0x00000000610bd2ca */ /* 0x000fe200000e0000 */
[----:B------:R-:W-:Y:S01]  /*51f0*/  IMAD.IADD R91, R8, 0x1, R79 ;  /* 0x00000001085b7824 */ /* 0x000fe200078e024f */
[----:B------:R-:W-:Y:S01]  /*5200*/  @!P5 R2UR UR7, R0 ;  /* 0x000000000007d2ca */ /* 0x000fe200000e0000 */
[----:B------:R-:W-:Y:S01]  /*5210*/  IMAD.IADD R97, R13, 0x1, R90 ;  /* 0x000000010d617824 */ /* 0x000fe200078e025a */
[C---:B------:R-:W-:Y:S04]  /*5220*/  ISETP.NE.AND P0, PT, R29.reuse, 0x2, PT ;  /* 0x000000021d00780c */ /* 0x040fe80003f05270 */
[----:B------:R-:W-:Y:S01]  /*5230*/  SEL R3, RZ, 0x1, P0 ;  /* 0x00000001ff037807 */ /* 0x000fe20000000000 */
[----:B------:R-:W-:Y:S01]  /*5240*/  IMAD.U32 R10, RZ, RZ, UR8 ;  /* 0x00000008ff0a7e24 */ /* 0x000fe2000f8e00ff */
[----:B------:R-:W-:Y:S01]  /*5250*/  @!UP1 UIADD3 UR8, UPT, UPT, UR6, 0x400, URZ ;  /* 0x0000040006089890 */ /* 0x000fe2000fffe0ff */
[----:B------:R-:W-:Y:S01]  /*5260*/  SEL R29, R29, RZ, P0 ;  /* 0x000000ff1d1d7207 */ /* 0x000fe20000000000 */
[----:B------:R-:W-:Y:S01]  /*5270*/  VOTEU.ALL UP1, P5 ;  /* 0x0000000000ff7886 */ /* 0x000fe20002820000 */
[----:B------:R-:W-:Y:S02]  /*5280*/  LOP3.LUT R28, R28, R3, RZ, 0x3c, !PT ;  /* 0x000000031c1c7212 */ /* 0x000fe400078e3cff */
[----:B------:R-:W-:Y:S01]  /*5290*/  IMAD.U32 R11, RZ, RZ, UR7 ;  /* 0x00000007ff0b7e24 */ /* 0x000fe2000f8e00ff */
[----:B------:R-:W-:Y:S04]  /*52a0*/  @!P5 R2UR UR16, R10 ;  /* 0x000000000a10d2ca */ /* 0x000fe800000e0000 */
[----:B------:R-:W-:Y:S11]  /*52b0*/  @!P5 R2UR UR17, R11 ;  /* 0x000000000b11d2ca */ /* 0x000ff600000e0000 */
[----:B------:R-:W-:Y:S02]  /*52c0*/  @!UPT UIADD3 URZ, UPT, UPT, URZ, URZ, URZ ;  /* 0x000000fffffff290 */ /* 0x000fe4000fffe0ff */
[----:B------:R3:W-:Y:S01]  /*52d0*/  @!UP1 UTMALDG.3D [UR8], [UR16], desc[UR14] ;  /* 0x00000e08100095b4 */ /* 0x0007e20008011000 */
[----:B------:R3:W-:Y:S01]  /*52e0*/  @!P5 SYNCS.ARRIVE.TRANS64.RED.A0TR RZ, [UR6+0x1b0], R25 ;  /* 0x0001b019ffffd9a7 */ /* 0x0007e20008300406 */
[----:B------:R-:W-:Y:S01]  /*52f0*/  UPLOP3.LUT UP1, UPT, UPT, UPT, UPT, 0x80, 0x8 ;  /* 0x000000000008789c */ /* 0x000fe20003f2f070 */
[----:B------:R-:W-:Y:S01]  /*5300*/  SYNCS.ARRIVE.TRANS64.RED.A1T0 RZ, [UR37], RZ ;  /* 0x000000ffffff79a7 */ /* 0x000fe20008100425 */
[----:B------:R-:W-:Y:S09]  /*5310*/  @P3 BRA `(.L_x_99) ;  /* 0xfffffff400b43947 */ /* 0x000ff2000383ffff */
[----:B------:R-:W-:Y:S07]  /*5320*/  MOV R0, UR6 ;  /* 0x0000000600007c02 */ /* 0x000fee0008000f00 */
.L_x_100:
[----:B-1----:R-:W-:-:S04]  /*5330*/  SHF.L.U32 R3, R30, 0x1f, RZ ;  /* 0x0000001f1e037819 */ /* 0x002fc800000006ff */
[----:B------:R1:W2:Y:S03]  /*5340*/  SYNCS.PHASECHK.TRANS64.TRYWAIT P0, [R0+URZ+0x1b8], R3 ;  /* 0x0001b803000075a7 */ /* 0x0002a600080011ff */
[----:B--2---:R-:W-:Y:S05]  /*5350*/  @!P0 NANOSLEEP.SYNCS 0x989680 ;  /* 0x009896800000895d */ /* 0x004fea0003900000 */
[----:B------:R-:W2:Y:S02]  /*5360*/  @!P0 SYNCS.PHASECHK.TRANS64 P0, [R0+URZ+0x1b8], R3 ;  /* 0x0001b803000085a7 */ /* 0x000ea400080010ff */
[----:B--23--:R-:W-:Y:S05]  /*5370*/  @P0 EXIT ;  /* 0x000000000000094d */ /* 0x00cfea0003800000 */
[----:B------:R-:W-:Y:S05]  /*5380*/  BRA `(.L_x_100) ;  /* 0xfffffffc00e87947 */ /* 0x000fea000383ffff */
.L_x_91:
[----:B------:R-:W-:-:S06]  /*5390*/  UISETP.GE.AND UP1, UPT, UR8, 0x4, UPT ;  /* 0x000000040800788c */ /* 0x000fcc000bf26270 */
[----:B------:R-:W-:-:S13]  /*53a0*/  PLOP3.LUT P0, PT, PT, PT, UP1, 0x80, 0x8 ;  /* 0x000000000008781c */ /* 0x000fda0003f0f018 */
[----:B------:R-:W-:Y:S05]  /*53b0*/  @!P0 EXIT ;  /* 0x000000000000894d */ /* 0x000fea0003800000 */
[----:B------:R-:W-:Y:S01]  /*53c0*/  BAR.SYNC.DEFER_BLOCKING 0x6, 0xa0 ;  /* 0x0182800000007b1d */ /* 0x000fe20000010000 */
[C---:B------:R-:W-:Y:S02]  /*53d0*/  IMAD.SHL.U32 R5, R101.reuse, 0x40, RZ ;  /* 0x0000004065057824 */ /* 0x040fe400078e00ff */
[----:B------:R-:W-:Y:S02]  /*53e0*/  HFMA2 R111, -RZ, RZ, 0, 0 ;  /* 0x00000000ff6f7431 */ /* 0x000fe400000001ff */
[C---:B------:R-:W-:Y:S01]  /*53f0*/  IMAD.SHL.U32 R0, R101.reuse, 0x20, RZ ;  /* 0x0000002065007824 */ /* 0x040fe200078e00ff */
[----:B------:R-:W-:Y:S01]  /*5400*/  CS2R R106, SRZ ;  /* 0x00000000006a7805 */ /* 0x000fe2000001ff00 */
[----:B------:R-:W-:Y:S01]  /*5410*/  IMAD.SHL.U32 R2, R101, 0x2, RZ ;  /* 0x0000000265027824 */ /* 0x000fe200078e00ff */
[----:B------:R-:W-:Y:S01]  /*5420*/  UMOV UR43, 0x400 ;  /* 0x00000400002b7882 */ /* 0x000fe20000000000 */
[----:B------:R-:W1:Y:S01]  /*5430*/  LDC R99, c[0x0][0x370] ;  /* 0x0000dc00ff637b82 */ /* 0x000e620000000800 */
[----:B------:R-:W-:Y:S01]  /*5440*/  ULEA UR43, UR37, UR43, 0x18 ;  /* 0x0000002b252b7291 */ /* 0x000fe2000f8ec0ff */
[----:B------:R-:W-:Y:S01]  /*5450*/  LOP3.LUT R7, R5, 0x180, RZ, 0xc0, !PT ;  /* 0x0000018005077812 */ /* 0x000fe200078ec0ff */
[C---:B------:R-:W-:Y:S01]  /*5460*/  IMAD.SHL.U32 R103, R101.reuse, 0x8, RZ ;  /* 0x0000000865677824 */ /* 0x040fe200078e00ff */
[----:B------:R-:W-:Y:S01]  /*5470*/  LOP3.LUT R0, R0, 0xc00, RZ, 0xc0, !PT ;  /* 0x00000c0000007812 */ /* 0x000fe200078ec0ff */
[----:B------:R-:W-:Y:S01]  /*5480*/  IMAD.U32 R46, R101, 0x10000, RZ ;  /* 0x00010000652e7824 */ /* 0x000fe200078e00ff */
[----:B------:R-:W-:Y:S01]  /*5490*/  LOP3.LUT R2, R7, 0x20, R2, 0xf8, !PT ;  /* 0x0000002007027812 */ /* 0x000fe200078ef802 */
[----:B------:R-:W-:Y:S01]  /*54a0*/  UIADD3 UR4, UPT, UPT, UR43, 0x1400, URZ ;  /* 0x000014002b047890 */ /* 0x000fe2000fffe0ff */
[----:B------:R-:W2:Y:S01]  /*54b0*/  LDC R42, c[0x0][0xb0c] ;  /* 0x0002c300ff2a7b82 */ /* 0x000ea20000000800 */
[----:B------:R-:W-:Y:S01]  /*54c0*/  LOP3.LUT R0, R0, 0x40, R5, 0xf8, !PT ;  /* 0x0000004000007812 */ /* 0x000fe200078ef805 */
[----:B------:R-:W-:Y:S01]  /*54d0*/  IMAD.MOV.U32 R44, RZ, RZ, RZ ;  /* 0x000000ffff2c7224 */ /* 0x000fe200078e00ff */
[----:B------:R-:W-:Y:S01]  /*54e0*/  LOP3.LUT R103, R2, 0x30, R103, 0x78, !PT ;  /* 0x0000003002677812 */ /* 0x000fe200078e7867 */
[----:B------:R-:W-:Y:S01]  /*54f0*/  IMAD.MOV.U32 R108, RZ, RZ, RZ ;  /* 0x000000ffff6c7224 */ /* 0x000fe200078e00ff */
[----:B------:R-:W-:Y:S01]  /*5500*/  LOP3.LUT R0, R0, 0x200, R5, 0xf8, !PT ;  /* 0x0000020000007812 */ /* 0x000fe200078ef805 */
[----:B------:R-:W-:Y:S01]  /*5510*/  IMAD.SHL.U32 R5, R101, 0x10, RZ ;  /* 0x0000001065057824 */ /* 0x000fe200078e00ff */
[----:B------:R-:W-:Y:S01]  /*5520*/  LOP3.LUT R46, R46, 0x600000, RZ, 0xc0, !PT ;  /* 0x006000002e2e7812 */ /* 0x000fe200078ec0ff */
[----:B------:R-:W4:Y:S01]  /*5530*/  LDC R98, c[0x0][0xb20] ;  /* 0x0002c800ff627b82 */ /* 0x000f220000000800 */
[----:B------:R-:W3:Y:S01]  /*5540*/  LDS R3, [UR43+0x280] ;  /* 0x0002802bff037984 */ /* 0x000ee20008000800 */
[----:B------:R-:W-:Y:S01]  /*5550*/  LOP3.LUT R103, R0, R103, RZ, 0xfc, !PT ;  /* 0x0000006700677212 */ /* 0x000fe200078efcff */
[----:B------:R-:W-:Y:S01]  /*5560*/  IMAD.U32 R109, RZ, RZ, UR4 ;  /* 0x00000004ff6d7e24 */ /* 0x000fe2000f8e00ff */
[----:B------:R-:W-:Y:S01]  /*5570*/  LOP3.LUT R5, R5, 0x20, RZ, 0xc0, !PT ;  /* 0x0000002005057812 */ /* 0x000fe200078ec0ff */
[----:B------:R-:W1:Y:S01]  /*5580*/  LDCU.64 UR46, c[0x0][0x348] ;  /* 0x00006900ff2e77ac */ /* 0x000e620008000a00 */
[----:B------:R-:W-:-:S02]  /*5590*/  IADD3 R102, PT, PT, R103, UR43, RZ ;  /* 0x0000002b67667c10 */ /* 0x000fc4000fffe0ff */
[----:B------:R-:W1:Y:S01]  /*55a0*/  LDC R41, c[0x0][0xb30] ;  /* 0x0002cc00ff297b82 */ /* 0x000e620000000800 */
[----:B------:R-:W1:Y:S01]  /*55b0*/  LDCU.64 UR38, c[0x0][0x888] ;  /* 0x00011100ff2677ac */ /* 0x000e620008000a00 */
[----:B------:R-:W-:Y:S01]  /*55c0*/  IADD3 R102, PT, PT, -R5, 0x400, R102 ;  /* 0x0000040005667810 */ /* 0x000fe20007ffe166 */
[----:B------:R-:W-:-:S05]  /*55d0*/  UIADD3 UR42, UPT, UPT, UR43, 0x400, URZ ;  /* 0x000004002b2a7890 */ /* 0x000fca000fffe0ff */
[----:B------:R-:W1:Y:S08]  /*55e0*/  LDC.64 R88, c[0x0][0xb10] ;  /* 0x0002c400ff587b82 */ /* 0x000e700000000a00 */
[----:B------:R-:W1:Y:S08]  /*55f0*/  LDC.64 R38, c[0x0][0xb18] ;  /* 0x0002c600ff267b82 */ /* 0x000e700000000a00 */
[----:B------:R-:W1:Y:S08]  /*5600*/  LDC.64 R84, c[0x0][0x888] ;  /* 0x00022200ff547b82 */ /* 0x000e700000000a00 */
[----:B------:R-:W1:Y:S01]  /*5610*/  LDC.64 R36, c[0x0][0xb28] ;  /* 0x0002ca00ff247b82 */ /* 0x000e620000000a00 */
[----:B---3--:R-:W-:-:S07]  /*5620*/  IMAD.IADD R46, R3, 0x1, R46 ;  /* 0x00000001032e7824 */ /* 0x008fce00078e022e */
[----:B------:R-:W3:Y:S08]  /*5630*/  LDC.64 R86, c[0x0][0x890] ;  /* 0x00022400ff567b82 */ /* 0x000ef00000000a00 */
[----:B------:R-:W1:Y:S08]  /*5640*/  LDC.64 R82, c[0x0][0x8b0] ;  /* 0x00022c00ff527b82 */ /* 0x000e700000000a00 */
[----:B------:R-:W1:Y:S08]  /*5650*/  LDC.64 R80, c[0x0][0x8a8] ;  /* 0x00022a00ff507b82 */ /* 0x000e700000000a00 */
[----:B--2-4-:R-:W1:Y:S02]  /*5660*/  LDC R100, c[0x0][0x374] ;  /* 0x0000dd00ff647b82 */ /* 0x014e640000000800 */
.L_x_118:
[----:B------:R-:W-:Y:S02]  /*5670*/  LEA R0, R111, UR43, 0x3 ;  /* 0x0000002b6f007c11 */ /* 0x000fe4000f8e18ff */
[----:B------:R-:W-:Y:S02]  /*5680*/  SHF.L.U32 R3, R107, 0x1f, RZ ;  /* 0x0000001f6b037819 */ /* 0x000fe400000006ff */
[----:B------:R-:W-:Y:S02]  /*5690*/  LEA R16, R111, UR43, 0x4 ;  /* 0x0000002b6f107c11 */ /* 0x000fe4000f8e20ff */
[----:B--2---:R-:W2:Y:S02]  /*56a0*/  SYNCS.PHASECHK.TRANS64.TRYWAIT P0, [R0+URZ+0x1d0], R3 ;  /* 0x0001d003000075a7 */ /* 0x004ea400080011ff */
[----:B-12---:R-:W-:Y:S05]  /*56b0*/  @!P0 BRA `(.L_x_101) ;  /* 0x0000002800748947 */ /* 0x006fea0003800000 */
.L_x_196:
[----:B------:R-:W4:Y:S01]  /*56c0*/  LDC.64 R12, c[0x0][0xb10] ;  /* 0x0002c400ff0c7b82 */ /* 0x000f220000000a00 */
[----:B------:R-:W3:Y:S01]  /*56d0*/  LDS.128 R16, [R16+0x260] ;  /* 0x0002600010107984 */ /* 0x000ee20000000c00 */
[----:B-1----:R-:W-:Y:S01]  /*56e0*/  ISETP.NE.AND P1, PT, R41, 0x1, PT ;  /* 0x000000012900780c */ /* 0x002fe20003f25270 */
[----:B--2---:R-:W-:Y:S01]  /*56f0*/  VIADD R0, R0, 0x1e0 ;  /* 0x000001e000007836 */ /* 0x004fe20000000000 */
[----:B------:R-:W-:Y:S04]  /*5700*/  ISETP.GE.AND P0, PT, R40, 0x1, PT ;  /* 0x000000012800780c */ /* 0x000fe80003f06270 */
[----:B------:R-:W1:Y:S01]  /*5710*/  LDC.64 R10, c[0x0][0xb18] ;  /* 0x0002c600ff0a7b82 */ /* 0x000e620000000a00 */
[----:B------:R-:W-:Y:S01]  /*5720*/  PRMT R0, RZ, 0x654, R0 ;  /* 0x00000654ff007816 */ /* 0x000fe20000000000 */
[----:B------:R-:W-:Y:S01]  /*5730*/  @!PT LDS RZ, [RZ] ;  /* 0x00000000fffff984 */ /* 0x000fe20000000800 */
[----:B------:R-:W-:Y:S01]  /*5740*/  @!PT LDS RZ, [RZ] ;  /* 0x00000000fffff984 */ /* 0x000fe20000000800 */
[----:B------:R-:W-:Y:S01]  /*5750*/  @!PT LDS RZ, [RZ] ;  /* 0x00000000fffff984 */ /* 0x000fe20000000800 */
[----:B------:R-:W-:Y:S01]  /*5760*/  @!PT LDS RZ, [RZ] ;  /* 0x00000000fffff984 */ /* 0x000fe20000000800 */
[----:B------:R2:W-:Y:S06]  /*5770*/  MEMBAR.ALL.CTA ;  /* 0x0000000000007992 */ /* 0x0005ec0000008000 */
[----:B--2---:R-:W2:Y:S01]  /*5780*/  FENCE.VIEW.ASYNC.S ;  /* 0x00000000000073c6 */ /* 0x004ea20000000000 */
[----:B------:R-:W1:Y:S08]  /*5790*/  @!P1 LDC R14, c[0x0][0xb20] ;  /* 0x0002c800ff0e9b82 */ /* 0x000e700000000800 */
[----:B------:R-:W1:Y:S01]  /*57a0*/  @!P1 LDC R9, c[0x0][0xb0c] ;  /* 0x0002c300ff099b82 */ /* 0x000e620000000800 */
[----:B--2---:R2:W-:Y:S01]  /*57b0*/  SYNCS.ARRIVE.TRANS64.RED.A1T0 RZ, [R0+URZ], RZ ;  /* 0x000000ff00ff79a7 */ /* 0x0045e200081004ff */
[----:B---3--:R-:W-:Y:S04]  /*57c0*/  LOP3.LUT P4, RZ, R18, 0x1, RZ, 0xc0, !PT ;  /* 0x0000000112ff7812 */ /* 0x008fe8000788c0ff */
[----:B------:R-:W-:Y:S09]  /*57d0*/  P2R R110, PR, RZ, 0x10 ;  /* 0x00000010ff6e7803 */ /* 0x000ff20000000000 */
[----:B------:R-:W-:Y:S02]  /*57e0*/  @P4 MOV R45, R16 ;  /* 0x00000010002d4202 */ /* 0x000fe40000000f00 */
[----:B------:R-:W-:Y:S01]  /*57f0*/  @P4 LOP3.LUT R43, R17, 0xffff, RZ, 0xc0, !PT ;  /* 0x0000ffff112b4812 */ /* 0x000fe200078ec0ff */
[----:B--2-4-:R-:W-:Y:S06]  /*5800*/  @!P0 BRA `(.L_x_102) ;  /* 0x0000000000a48947 */ /* 0x014fec0003800000 */
[----:B------:R-:W-:Y:S01]  /*5810*/  IMAD.HI.U32 R21, R100, R39, RZ ;  /* 0x0000002764157227 */ /* 0x000fe200078e00ff */
[----:B------:R-:W-:Y:S02]  /*5820*/  ISETP.NE.AND P0, PT, R38, 0x1, PT ;  /* 0x000000012600780c */ /* 0x000fe40003f05270 */
[----:B------:R-:W-:Y:S01]  /*5830*/  ISETP.NE.AND P2, PT, R40, 0x1, PT ;  /* 0x000000012800780c */ /* 0x000fe20003f45270 */
[----:B------:R-:W-:Y:S01]  /*5840*/  IMAD.HI.U32 R20, R99, R88, RZ ;  /* 0x0000005863147227 */ /* 0x000fe200078e00ff */
[----:B------:R-:W-:Y:S02]  /*5850*/  SHF.R.U32.HI R21, RZ, R98, R21 ;  /* 0x00000062ff157219 */ /* 0x000fe40000011615 */
[----:B------:R-:W-:Y:S01]  /*5860*/  ISETP.NE.AND P3, PT, R42, 0x1, PT ;  /* 0x000000012a00780c */ /* 0x000fe20003f65270 */
[----:B------:R-:W-:Y:S01]  /*5870*/  IMAD.HI.U32 R24, R45, R88, RZ ;  /* 0x000000582d187227 */ /* 0x000fe200078e00ff */
[----:B------:R-:W-:Y:S02]  /*5880*/  SHF.R.U32.HI R20, RZ, R89, R20 ;  /* 0x00000059ff147219 */ /* 0x000fe40000011614 */
[----:B------:R-:W-:Y:S01]  /*5890*/  SEL R3, R100, R21, !P0 ;  /* 0x0000001564037207 */ /* 0x000fe20004000000 */
[----:B------:R-:W-:Y:S01]  /*58a0*/  IMAD.HI.U32 R21, R43, R39, RZ ;  /* 0x000000272b157227 */ /* 0x000fe200078e00ff */
[----:B------:R-:W-:Y:S02]  /*58b0*/  SEL R7, R99, R20, !P3 ;  /* 0x0000001463077207 */ /* 0x000fe40005800000 */
[----:B------:R-:W-:Y:S01]  /*58c0*/  SHF.R.U32.HI R24, RZ, R89, R24 ;  /* 0x00000059ff187219 */ /* 0x000fe20000011618 */
[-C--:B------:R-:W-:Y:S04]  /*58d0*/  IMAD.HI.U32 R20, R3, R36.reuse, RZ ;  /* 0x0000002403147227 */ /* 0x080fe800078e00ff */
[----:B------:R-:W-:Y:S01]  /*58e0*/  IMAD.HI.U32 R22, R7, R36, RZ ;  /* 0x0000002407167227 */ /* 0x000fe200078e00ff */
[-C--:B------:R-:W-:Y:S02]  /*58f0*/  @P2 SHF.R.U32.HI R3, RZ, R37.reuse, R20 ;  /* 0x00000025ff032219 */ /* 0x080fe40000011614 */
[----:B------:R-:W-:Y:S02]  /*5900*/  SHF.R.U32.HI R20, RZ, R98, R21 ;  /* 0x00000062ff147219 */ /* 0x000fe40000011615 */
[----:B------:R-:W-:Y:S01]  /*5910*/  @P2 SHF.R.U32.HI R7, RZ, R37, R22 ;  /* 0x00000025ff072219 */ /* 0x000fe20000011616 */
[C---:B------:R-:W-:Y:S01]  /*5920*/  IMAD R2, R40.reuse, R3, RZ ;  /* 0x0000000328027224 */ /* 0x040fe200078e02ff */
[----:B------:R-:W-:Y:S02]  /*5930*/  SEL R5, R43, R20, !P0 ;  /* 0x000000142b057207 */ /* 0x000fe40004000000 */
[----:B------:R-:W-:Y:S01]  /*5940*/  SEL R3, R45, R24, !P3 ;  /* 0x000000182d037207 */ /* 0x000fe20005800000 */
[----:B------:R-:W-:Y:S01]  /*5950*/  IMAD R4, R40, R7, RZ ;  /* 0x0000000728047224 */ /* 0x000fe200078e02ff */
[C---:B------:R-:W-:Y:S01]  /*5960*/  ISETP.GE.AND P0, PT, R5.reuse, R2, PT ;  /* 0x000000020500720c */ /* 0x040fe20003f06270 */
[----:B------:R-:W-:Y:S03]  /*5970*/  IMAD.HI.U32 R6, R5, R36, RZ ;  /* 0x0000002405067227 */ /* 0x000fe600078e00ff */
[----:B------:R-:W-:Y:S01]  /*5980*/  ISETP.GE.OR P0, PT, R3, R4, P0 ;  /* 0x000000040300720c */ /* 0x000fe20000706670 */
[----:B------:R-:W-:Y:S01]  /*5990*/  IMAD.MOV R4, RZ, RZ, -R3 ;  /* 0x000000ffff047224 */ /* 0x000fe200078e0a03 */
[-C--:B------:R-:W-:Y:S03]  /*59a0*/  SHF.R.U32.HI R6, RZ, R37.reuse, R6 ;  /* 0x00000025ff067219 */ /* 0x080fe60000011606 */
[----:B------:R-:W-:Y:S01]  /*59b0*/  IMAD R45, R42, R4, R45 ;  /* 0x000000042a2d7224 */ /* 0x000fe200078e022d */
[----:B------:R-:W-:Y:S05]  /*59c0*/  SEL R15, R5, R6, !P2 ;  /* 0x00000006050f7207 */ /* 0x000fea0005000000 */
[----:B------:R-:W-:Y:S02]  /*59d0*/  IMAD.MOV R6, RZ, RZ, -R15 ;  /* 0x000000ffff067224 */ /* 0x000fe400078e0a0f */
[C---:B------:R-:W-:Y:S04]  /*59e0*/  @!P0 IMAD.HI.U32 R2, R3.reuse, R36, RZ ;  /* 0x0000002403028227 */ /* 0x040fe800078e00ff */
[----:B------:R-:W-:Y:S01]  /*59f0*/  IMAD R6, R40, R6, R5 ;  /* 0x0000000628067224 */ /* 0x000fe200078e0205 */
[----:B------:R-:W-:Y:S04]  /*5a00*/  @!P0 SHF.R.U32.HI R2, RZ, R37, R2 ;  /* 0x00000025ff028219 */ /* 0x000fe80000011602 */
[----:B------:R-:W-:Y:S02]  /*5a10*/  @!P0 SEL R0, R3, R2, !P2 ;  /* 0x0000000203008207 */ /* 0x000fe40005000000 */
[----:B------:R-:W-:Y:S02]  /*5a20*/  IADD3 R2, PT, PT, -R5, RZ, RZ ;  /* 0x000000ff05027210 */ /* 0x000fe40007ffe1ff */
[----:B------:R-:W-:Y:S01]  /*5a30*/  @!P0 IADD3 R8, PT, PT, R15, -R0, RZ ;  /* 0x800000000f088210 */ /* 0x000fe20007ffe0ff */
[----:B------:R-:W-:Y:S02]  /*5a40*/  @!P0 IMAD R0, R7, R6, R0 ;  /* 0x0000000607008224 */ /* 0x000fe400078e0200 */
[----:B------:R-:W-:Y:S02]  /*5a50*/  IMAD R43, R38, R2, R43 ;  /* 0x00000002262b7224 */ /* 0x000fe400078e022b */
[----:B------:R-:W-:Y:S02]  /*5a60*/  @!P0 IMAD R5, R8, R40, R3 ;  /* 0x0000002808058224 */ /* 0x000fe400078e0203 */
[----:B------:R-:W-:Y:S04]  /*5a70*/  @!P0 IMAD.MOV.U32 R3, RZ, RZ, R0 ;  /* 0x000000ffff038224 */ /* 0x000fe800078e0000 */
[----:B------:R-:W-:Y:S02]  /*5a80*/  IMAD R45, R3, R42, R45 ;  /* 0x0000002a032d7224 */ /* 0x000fe400078e022d */
[----:B------:R-:W-:Y:S07]  /*5a90*/  IMAD R43, R5, R38, R43 ;  /* 0x00000026052b7224 */ /* 0x000fee00078e022b */
.L_x_102:
[----:B------:R-:W-:Y:S01]  /*5aa0*/  @!P1 IMAD.HI.U32 R0, R45, R12, RZ ;  /* 0x0000000c2d009227 */ /* 0x000fe200078e00ff */
[----:B-1----:R-:W-:Y:S01]  /*5ab0*/  @!P1 ISETP.NE.AND P0, PT, R10, 0x1, PT ;  /* 0x000000010a00980c */ /* 0x002fe20003f05270 */
[----:B------:R-:W-:Y:S01]  /*5ac0*/  ULOP3.LUT UP0, URZ, UR42, 0x1b0, URZ, 0xc0, !UPT ;  /* 0x000001b02aff7892 */ /* 0x000fe2000f80c0ff */
[----:B------:R-:W-:Y:S01]  /*5ad0*/  @!P1 ISETP.NE.AND P2, PT, R9, 0x1, PT ;  /* 0x000000010900980c */ /* 0x000fe20003f45270 */
[----:B------:R-:W-:Y:S01]  /*5ae0*/  @!P1 IMAD.HI.U32 R3, R43, R11, RZ ;  /* 0x0000000b2b039227 */ /* 0x000fe200078e00ff */
[----:B------:R-:W-:Y:S02]  /*5af0*/  @!P1 SHF.R.U32.HI R0, RZ, R13, R0 ;  /* 0x0000000dff009219 */ /* 0x000fe40000011600 */
[----:B------:R-:W-:Y:S01]  /*5b00*/  @P4 SHF.R.U32.HI R105, RZ, 0x10, R17 ;  /* 0x00000010ff694819 */ /* 0x000fe20000011611 */
[----:B------:R-:W-:Y:S01]  /*5b10*/  VIADD R111, R111, 0x1 ;  /* 0x000000016f6f7836 */ /* 0x000fe20000000000 */
[----:B------:R-:W-:Y:S02]  /*5b20*/  @!P1 SHF.R.U32.HI R2, RZ, R14, R3 ;  /* 0x0000000eff029219 */ /* 0x000fe40000011603 */
[----:B------:R-:W-:Y:S02]  /*5b30*/  @!P1 SEL R3, R45, R0, !P2 ;  /* 0x000000002d039207 */ /* 0x000fe40005000000 */
[----:B------:R-:W-:Y:S05]  /*5b40*/  @!P1 SEL R2, R43, R2, !P0 ;  /* 0x000000022b029207 */ /* 0x000fea0004000000 */
[----:B------:R-:W-:Y:S02]  /*5b50*/  @!P1 IMAD.IADD R0, R2, 0x1, -R3 ;  /* 0x0000000102009824 */ /* 0x000fe400078e0a03 */
[----:B------:R-:W-:Y:S02]  /*5b60*/  @!P1 IMAD.IADD R2, R3, 0x1, -R2 ;  /* 0x0000000103029824 */ /* 0x000fe400078e0a02 */
[----:B------:R-:W-:Y:S02]  /*5b70*/  @!P1 IMAD R45, R0, R9, R45 ;  /* 0x00000009002d9224 */ /* 0x000fe400078e022d */
[----:B------:R-:W-:Y:S01]  /*5b80*/  @!P1 IMAD R43, R2, R10, R43 ;  /* 0x0000000a022b9224 */ /* 0x000fe200078e022b */
[----:B------:R-:W-:Y:S06]  /*5b90*/  BRA.U !UP0, `(.L_x_103) ;  /* 0x0000000108407547 */ /* 0x000fec000b800000 */
[----:B------:R-:W1:Y:S01]  /*5ba0*/  LDCU.64 UR8, c[0x4][0x80] ;  /* 0x01001000ff0877ac */ /* 0x000e620008000a00 */
[----:B------:R-:W-:Y:S01]  /*5bb0*/  MOV R3, 0x0 ;  /* 0x0000000000037802 */ /* 0x000fe20000000f00 */
[----:B------:R-:W-:Y:S02]  /*5bc0*/  HFMA2 R12, -RZ, RZ, 0, 5.9604644775390625e-08 ;  /* 0x00000001ff0c7431 */ /* 0x000fe400000001ff */
[----:B------:R-:W-:Y:S02]  /*5bd0*/  IMAD.MOV.U32 R8, RZ, RZ, 0x70 ;  /* 0x00000070ff087424 */ /* 0x000fe400078e00ff */
[----:B------:R-:W-:Y:S01]  /*5be0*/  IMAD.MOV.U32 R13, RZ, RZ, RZ ;  /* 0x000000ffff0d7224 */ /* 0x000fe200078e00ff */
[----:B------:R-:W2:Y:S01]  /*5bf0*/  LDCU.64 UR6, c[0x4][0x88] ;  /* 0x01001100ff0677ac */ /* 0x000ea20008000a00 */
[----:B------:R-:W3:Y:S01]  /*5c00*/  LDC.64 R2, c[0x4][R3] ;  /* 0x0100000003027b82 */ /* 0x000ee20000000a00 */
[----:B------:R-:W4:Y:S01]  /*5c10*/  LDCU.64 UR4, c[0x4][0x8] ;  /* 0x01000100ff0477ac */ /* 0x000f220008000a00 */
[----:B-1----:R-:W-:Y:S01]  /*5c20*/  MOV R5, UR9 ;  /* 0x0000000900057c02 */ /* 0x002fe20008000f00 */
[----:B------:R-:W-:Y:S01]  /*5c30*/  IMAD.U32 R4, RZ, RZ, UR8 ;  /* 0x00000008ff047e24 */ /* 0x000fe2000f8e00ff */
[----:B--2---:R-:W-:Y:S01]  /*5c40*/  MOV R7, UR7 ;  /* 0x0000000700077c02 */ /* 0x004fe20008000f00 */
[----:B------:R-:W-:Y:S01]  /*5c50*/  IMAD.U32 R6, RZ, RZ, UR6 ;  /* 0x00000006ff067e24 */ /* 0x000fe2000f8e00ff */
[----:B----4-:R-:W-:Y:S01]  /*5c60*/  MOV R11, UR5 ;  /* 0x00000005000b7c02 */ /* 0x010fe20008000f00 */
[----:B------:R-:W-:Y:S02]  /*5c70*/  IMAD.U32 R10, RZ, RZ, UR4 ;  /* 0x00000004ff0a7e24 */ /* 0x000fe4000f8e00ff */
[----:B------:R-:W-:Y:S07]  /*5c80*/  LEPC R20, `(.L_x_103) ;  /* 0x000000001014794e */ /* 0x000fee0000000000 */
[----:B---3-5:R-:W-:Y:S05]  /*5c90*/  CALL.ABS.NOINC R2 ;  /* 0x0000000002007343 */ /* 0x028fea0003c00000 */
.L_x_103:
[----:B------:R-:W-:Y:S01]  /*5ca0*/  LOP3.LUT P0, RZ, R109, 0x1b0, RZ, 0xc0, !PT ;  /* 0x000001b06dff7812 */ /* 0x000fe2000780c0ff */
[----:B------:R-:W-:Y:S11]  /*5cb0*/  BSSY.RECONVERGENT B6, `(.L_x_104) ;  /* 0x0000013000067945 */ /* 0x000ff60003800200 */
[----:B------:R-:W-:Y:S01]  /*5cc0*/  @!UPT UIADD3 URZ, UPT, UPT, URZ, URZ, URZ ;  /* 0x000000fffffff290 */ /* 0x000fe2000fffe0ff */
[----:B------:R-:W-:Y:S05]  /*5cd0*/  @!P0 BRA `(.L_x_105) ;  /* 0x0000000000408947 */ /* 0x000fea0003800000 */
        /* <DEDUP_REMOVED lines=16> */
.L_x_105:
[----:B------:R-:W-:Y:S05]  /*5de0*/  BSYNC.RECONVERGENT B6 ;  /* 0x0000000000067941 */ /* 0x000fea0003800200 */
.L_x_104:
[----:B------:R-:W-:Y:S01]  /*5df0*/  ISETP.NE.U32.AND P3, PT, R86, RZ, PT ;  /* 0x000000ff5600720c */ /* 0x000fe20003f65070 */
[----:B------:R-:W-:Y:S01]  /*5e00*/  UISETP.NE.AND UP1, UPT, UR44, URZ, UPT ;  /* 0x000000ff2c00728c */ /* 0x000fe2000bf25270 */
[----:B------:R-:W-:Y:S02]  /*5e10*/  ISETP.NE.U32.AND P4, PT, R82, RZ, PT ;  /* 0x000000ff5200720c */ /* 0x000fe40003f85070 */
[----:B------:R-:W-:Y:S02]  /*5e20*/  ISETP.NE.AND.EX P3, PT, R87, RZ, PT, P3 ;  /* 0x000000ff5700720c */ /* 0x000fe40003f65330 */
[----:B------:R-:W-:Y:S02]  /*5e30*/  PLOP3.LUT P1, PT, PT, PT, PT, 0x8, 0x80 ;  /* 0x000000000080781c */ /* 0x000fe40003f2e170 */
[----:B------:R-:W-:Y:S02]  /*5e40*/  PLOP3.LUT P0, PT, PT, PT, UP1, 0x80, 0x8 ;  /* 0x000000000008781c */ /* 0x000fe40003f0f018 */
[----:B------:R-:W-:Y:S02]  /*5e50*/  ISETP.NE.AND.EX P4, PT, R83, RZ, PT, P4 ;  /* 0x000000ff5300720c */ /* 0x000fe40003f85340 */
[----:B------:R-:W1:Y:S09]  /*5e60*/  @UP1 LDCU.64 UR4, c[0x0][0x888] ;  /* 0x00011100ff0417ac */ /* 0x000e720008000a00 */
[----:B------:R-:W-:Y:S01]  /*5e70*/  @P0 PLOP3.LUT P1, PT, P3, PT, PT, 0x80, 0x8 ;  /* 0x000000000008081c */ /* 0x000fe20001f2f070 */
[----:B-1----:R-:W-:Y:S04]  /*5e80*/  @UP1 UISETP.NE.U32.AND UP0, UPT, UR4, URZ, UPT ;  /* 0x000000ff0400128c */ /* 0x002fe8000bf05070 */
[----:B------:R-:W-:Y:S04]  /*5e90*/  @UP1 UISETP.NE.AND.EX UP0, UPT, UR5, URZ, UPT, UP0 ;  /* 0x000000ff0500128c */ /* 0x000fe8000bf05300 */
[----:B------:R-:W-:Y:S01]  /*5ea0*/  @UP1 USEL UR4, URZ, 0xffffffff, UP0 ;  /* 0xffffffffff041887 */ /* 0x000fe20008000000 */
[----:B------:R-:W-:Y:S11]  /*5eb0*/  @!P3 BRA `(.L_x_106) ;  /* 0x00000000002cb947 */ /* 0x000ff60003800000 */
[----:B------:R-:W-:Y:S01]  /*5ec0*/  ISETP.NE.U32.AND P2, PT, R84, RZ, PT ;  /* 0x000000ff5400720c */ /* 0x000fe20003f45070 */
[----:B------:R-:W-:Y:S03]  /*5ed0*/  IMAD.MOV.U32 R96, RZ, RZ, 0x1 ;  /* 0x00000001ff607424 */ /* 0x000fe600078e00ff */
[----:B------:R-:W-:Y:S11]  /*5ee0*/  ISETP.NE.AND.EX P2, PT, R85, RZ, PT, P2 ;  /* 0x000000ff5500720c */ /* 0x000ff60003f45320 */
[----:B------:R-:W-:Y:S02]  /*5ef0*/  @!UPT UIADD3 URZ, UPT, UPT, URZ, URZ, URZ ;  /* 0x000000fffffff290 */ /* 0x000fe4000fffe0ff */
[----:B------:R-:W1:Y:S01]  /*5f00*/  @P2 LDC.64 R2, c[0x0][0x888] ;  /* 0x00022200ff022b82 */ /* 0x000e620000000a00 */
[----:B------:R-:W-:Y:S04]  /*5f10*/  @P2 IMAD R0, R86, UR36, RZ ;  /* 0x0000002456002c24 */ /* 0x000fe8000f8e02ff */
[----:B-1----:R-:W-:Y:S04]  /*5f20*/  @P2 IMAD.WIDE R2, R0, 0x4, R2 ;  /* 0x0000000400022825 */ /* 0x002fe800078e0202 */
[----:B------:R-:W-:Y:S01]  /*5f30*/  HFMA2 R0, -RZ, RZ, 0, 5.9604644775390625e-08 ;  /* 0x00000001ff007431 */ /* 0x000fe200000001ff */
[----:B-----5:R1:W5:Y:S04]  /*5f40*/  @P2 LDG.E R49, desc[UR40][R2.64] ;  /* 0x0000002802312981 */ /* 0x020368000c1e1900 */
[----:B------:R-:W-:Y:S01]  /*5f50*/  @!P2 PRMT R96, R0, 0x7610, R96 ;  /* 0x000076100060a816 */ /* 0x000fe20000000060 */
[----:B-1----:R-:W2:Y:S06]  /*5f60*/  @!P2 LDC R49, c[0x0][0x880] ;  /* 0x00022000ff31ab82 */ /* 0x002eac0000000800 */
.L_x_106:
[----:B------:R-:W-:Y:S05]  /*5f70*/  @!P4 BRA `(.L_x_107) ;  /* 0x000000000020c947 */ /* 0x000fea0003800000 */
[----:B------:R-:W-:Y:S04]  /*5f80*/  ISETP.NE.U32.AND P2, PT, R80, RZ, PT ;  /* 0x000000ff5000720c */ /* 0x000fe80003f45070 */
[----:B------:R-:W-:Y:S11]  /*5f90*/  ISETP.NE.AND.EX P2, PT, R81, RZ, PT, P2 ;  /* 0x000000ff5100720c */ /* 0x000ff60003f45320 */
[----:B------:R-:W-:Y:S02]  /*5fa0*/  @!UPT UIADD3 URZ, UPT, UPT, URZ, URZ, URZ ;  /* 0x000000fffffff290 */ /* 0x000fe4000fffe0ff */
[----:B------:R-:W1:Y:S01]  /*5fb0*/  @P2 LDC.64 R2, c[0x0][0x8a8] ;  /* 0x00022a00ff022b82 */ /* 0x000e620000000a00 */
[----:B------:R-:W-:Y:S04]  /*5fc0*/  @P2 IMAD R0, R82, UR36, RZ ;  /* 0x0000002452002c24 */ /* 0x000fe8000f8e02ff */
[----:B-1----:R-:W-:Y:S05]  /*5fd0*/  @P2 IMAD.WIDE R2, R0, 0x4, R2 ;  /* 0x0000000400022825 */ /* 0x002fea00078e0202 */
[----:B-----5:R1:W5:Y:S02]  /*5fe0*/  @P2 LDG.E R47, desc[UR40][R2.64] ;  /* 0x00000028022f2981 */ /* 0x020364000c1e1900 */
[----:B-1----:R-:W3:Y:S02]  /*5ff0*/  @!P2 LDC R47, c[0x0][0x8a0] ;  /* 0x00022800ff2fab82 */ /* 0x002ee40000000800 */
.L_x_107:
[----:B--2--5:R-:W-:Y:S01]  /*6000*/  @P0 FSETP.NEU.AND P4, PT, R49, RZ, PT ;  /* 0x000000ff3100020b */ /* 0x024fe20003f8d000 */
[----:B------:R-:W-:Y:S01]  /*6010*/  IMAD.U32 R0, RZ, RZ, UR4 ;  /* 0x00000004ff007e24 */ /* 0x000fe2000f8e00ff */
[----:B------:R-:W-:Y:S01]  /*6020*/  @P0 LOP3.LUT P2, RZ, R96, 0xff, RZ, 0xc0, !PT ;  /* 0x000000ff60ff0812 */ /* 0x000fe2000784c0ff */
[----:B------:R-:W-:Y:S01]  /*6030*/  BSSY B1, `(.L_x_108) ;  /* 0x0000039000017945 */ /* 0x000fe20003800000 */
[----:B------:R-:W-:Y:S02]  /*6040*/  @P0 SEL R9, RZ, 0xffffffff, P4 ;  /* 0xffffffffff090807 */ /* 0x000fe40002000000 */
[----:B------:R-:W-:Y:S02]  /*6050*/  CS2R R54, SRZ ;  /* 0x0000000000367805 */ /* 0x000fe4000001ff00 */
[----:B------:R-:W-:Y:S02]  /*6060*/  LEA R92, R44, UR43, 0x3 ;  /* 0x0000002b2c5c7c11 */ /* 0x000fe4000f8e18ff */
[----:B------:R-:W-:Y:S02]  /*6070*/  CS2R R52, SRZ ;  /* 0x0000000000347805 */ /* 0x000fe4000001ff00 */
[----:B------:R-:W-:Y:S02]  /*6080*/  @P1 SEL R9, R0, R9, !P2 ;  /* 0x0000000900091207 */ /* 0x000fe40005000000 */
[----:B------:R-:W-:Y:S02]  /*6090*/  CS2R R58, SRZ ;  /* 0x00000000003a7805 */ /* 0x000fe4000001ff00 */
[----:B------:R-:W-:Y:S02]  /*60a0*/  SHF.L.U32 R7, R108, 0x1f, RZ ;  /* 0x0000001f6c077819 */ /* 0x000fe400000006ff */
[----:B------:R-:W-:Y:S02]  /*60b0*/  CS2R R56, SRZ ;  /* 0x0000000000387805 */ /* 0x000fe4000001ff00 */
[----:B------:R-:W-:Y:S02]  /*60c0*/  @P0 LOP3.LUT R9, R9, 0x1, RZ, 0xc0, !PT ;  /* 0x0000000109090812 */ /* 0x000fe400078ec0ff */
[C---:B------:R-:W-:Y:S02]  /*60d0*/  LEA.HI R5, R44.reuse, R44, RZ, 0x1 ;  /* 0x0000002c2c057211 */ /* 0x040fe400078f08ff */
[----:B------:R-:W-:Y:S02]  /*60e0*/  ISETP.NE.U32.OR P1, PT, R9, 0x1, !P0 ;  /* 0x000000010900780c */ /* 0x000fe40004725470 */
[----:B------:R-:W-:Y:S01]  /*60f0*/  PLOP3.LUT P5, PT, PT, PT, PT, 0x8, 0x80 ;  /* 0x000000000080781c */ /* 0x000fe20003fae170 */
[C---:B------:R-:W-:Y:S01]  /*6100*/  IMAD.SHL.U32 R3, R5.reuse, 0x20, RZ ;  /* 0x0000002005037824 */ /* 0x040fe200078e00ff */
[----:B------:R-:W-:Y:S04]  /*6110*/  LOP3.LUT R5, R5, 0xffe, RZ, 0xc0, !PT ;  /* 0x00000ffe05057812 */ /* 0x000fe800078ec0ff */
[----:B------:R-:W-:Y:S01]  /*6120*/  LOP3.LUT R3, R3, 0xffffffc0, RZ, 0xc0, !PT ;  /* 0xffffffc003037812 */ /* 0x000fe200078ec0ff */
[----:B------:R-:W-:Y:S04]  /*6130*/  IMAD.IADD R32, R44, 0x1, -R5 ;  /* 0x000000012c207824 */ /* 0x000fe800078e0a05 */
[----:B------:R-:W-:Y:S01]  /*6140*/  @P1 SHF.L.U32 R2, R106, 0x1f, RZ ;  /* 0x0000001f6a021819 */ /* 0x000fe200000006ff */
[----:B------:R-:W-:Y:S03]  /*6150*/  IMAD.IADD R3, R46, 0x1, R3 ;  /* 0x000000012e037824 */ /* 0x000fe600078e0203 */
[----:B------:R-:W1:Y:S01]  /*6160*/  @P1 SYNCS.PHASECHK.TRANS64.TRYWAIT P0, [UR43+0x1b0], R2 ;  /* 0x0001b002ff0015a7 */ /* 0x000e62000800112b */
[----:B------:R-:W-:Y:S01]  /*6170*/  IMAD R32, R32, 0x100000, R3 ;  /* 0x0010000020207824 */ /* 0x000fe200078e0203 */
[----:B------:R2:W4:Y:S01]  /*6180*/  SYNCS.PHASECHK.TRANS64.TRYWAIT P4, [R92+URZ+0x1f0], R7 ;  /* 0x0001f0075c0075a7 */ /* 0x00052200080811ff */
[----:B-1----:R-:W-:Y:S01]  /*6190*/  @P1 PLOP3.LUT P5, PT, P0, PT, PT, 0x8, 0x80 ;  /* 0x000000000080181c */ /* 0x002fe200007ae170 */
[----:B------:R-:W-:Y:S01]  /*61a0*/  @!UPT UIADD3 URZ, UPT, UPT, URZ, URZ, URZ ;  /* 0x000000fffffff290 */ /* 0x000fe2000fffe0ff */
[----:B--2---:R-:W-:Y:S11]  /*61b0*/  @!P1 BRA `(.L_x_109) ;  /* 0x0000000000809947 */ /* 0x004ff60003800000 */
[----:B------:R-:W-:Y:S01]  /*61c0*/  ISETP.NE.U32.AND P0, PT, RZ, UR38, PT ;  /* 0x00000026ff007c0c */ /* 0x000fe2000bf05070 */
[----:B------:R-:W-:Y:S01]  /*61d0*/  BSSY B0, `(.L_x_110) ;  /* 0x0000012000007945 */ /* 0x000fe20003800000 */
[----:B------:R-:W-:Y:S02]  /*61e0*/  FSETP.NEU.AND P2, PT, R49, RZ, PT ;  /* 0x000000ff3100720b */ /* 0x000fe40003f4d000 */
[----:B------:R-:W-:Y:S02]  /*61f0*/  CS2R R58, SRZ ;  /* 0x00000000003a7805 */ /* 0x000fe4000001ff00 */
[----:B------:R-:W-:Y:S02]  /*6200*/  ISETP.NE.AND.EX P0, PT, RZ, UR39, PT, P0 ;  /* 0x00000027ff007c0c */ /* 0x000fe4000bf05300 */
[----:B------:R-:W-:Y:S02]  /*6210*/  CS2R R56, SRZ ;  /* 0x0000000000387805 */ /* 0x000fe4000001ff00 */
[----:B------:R-:W-:Y:S02]  /*6220*/  LOP3.LUT P1, RZ, R96, 0xff, RZ, 0xc0, !PT ;  /* 0x000000ff60ff7812 */ /* 0x000fe4000782c0ff */
[----:B------:R-:W-:Y:S02]  /*6230*/  CS2R R54, SRZ ;  /* 0x0000000000367805 */ /* 0x000fe4000001ff00 */
[----:B------:R-:W-:Y:S02]  /*6240*/  SEL R0, RZ, 0xffffffff, P2 ;  /* 0xffffffffff007807 */ /* 0x000fe40001000000 */
[----:B------:R-:W-:Y:S02]  /*6250*/  CS2R R52, SRZ ;  /* 0x0000000000347805 */ /* 0x000fe4000001ff00 */
[----:B------:R-:W-:Y:S04]  /*6260*/  SEL R3, RZ, 0xffffffff, P0 ;  /* 0xffffffffff037807 */ /* 0x000fe80000000000 */
[----:B------:R-:W-:Y:S04]  /*6270*/  @P3 SEL R0, R3, R0, !P1 ;  /* 0x0000000003003207 */ /* 0x000fe80004800000 */
[----:B------:R-:W-:Y:S04]  /*6280*/  LOP3.LUT R0, R0, 0x1, RZ, 0xc0, !PT ;  /* 0x0000000100007812 */ /* 0x000fe800078ec0ff */
[----:B------:R-:W-:Y:S01]  /*6290*/  ISETP.NE.U32.AND P0, PT, R0, 0x1, PT ;  /* 0x000000010000780c */ /* 0x000fe20003f05070 */
[----:B------:R-:W-:Y:S01]  /*62a0*/  @!UPT UIADD3 URZ, UPT, UPT, URZ, URZ, URZ ;  /* 0x000000fffffff290 */ /* 0x000fe2000fffe0ff */
[----:B------:R-:W-:Y:S11]  /*62b0*/  @!P5 BRA `(.L_x_111) ;  /* 0x00000000000cd947 */ /* 0x000ff60003800000 */
[----:B------:R-:W-:Y:S04]  /*62c0*/  SHF.L.U32 R3, R106, 0x1f, RZ ;  /* 0x0000001f6a037819 */ /* 0x000fe800000006ff */
[----:B------:R-:W1:Y:S02]  /*62d0*/  SYNCS.PHASECHK.TRANS64.TRYWAIT P1, [UR43+0x1b0], R3 ;  /* 0x0001b003ff0075a7 */ /* 0x000e64000802112b */
[----:B-1----:R-:W-:Y:S05]  /*62e0*/  @!P1 BRA `(.L_x_112) ;  /* 0x0000001c007c9947 */ /* 0x002fea0003800000 */
.L_x_111:
[----:B------:R-:W-:Y:S05]  /*62f0*/  BSYNC B0 ;  /* 0x0000000000007941 */ /* 0x000fea0003800000 */
.L_x_110:
[----:B------:R2:W1:Y:S01]  /*6300*/  @P0 LDS.128 R56, [R103+UR43+0x400] ;  /* 0x0004002b67380984 */ /* 0x0004620008000c00 */
[----:B------:R-:W-:Y:S01]  /*6310*/  UIADD3 UR4, UPT, UPT, UR43, 0x1b8, URZ ;  /* 0x000001b82b047890 */ /* 0x000fe2000fffe0ff */
[----:B------:R-:W-:Y:S02]  /*6320*/  LOP3.LUT R106, R106, 0x1, RZ, 0x3c, !PT ;  /* 0x000000016a6a7812 */ /* 0x000fe400078e3cff */
[----:B------:R2:W1:Y:S01]  /*6330*/  @P0 LDS.128 R52, [R102+0x10] ;  /* 0x0000100066340984 */ /* 0x0004620000000c00 */
[----:B------:R-:W-:Y:S01]  /*6340*/  UPRMT UR4, UR37, 0x654, UR4 ;  /* 0x0000065425047896 */ /* 0x000fe20008000004 */
[----:B------:R-:W-:Y:S01]  /*6350*/  @!PT LDS RZ, [RZ] ;  /* 0x00000000fffff984 */ /* 0x000fe20000000800 */
[----:B------:R-:W-:Y:S01]  /*6360*/  @!PT LDS RZ, [RZ] ;  /* 0x00000000fffff984 */ /* 0x000fe20000000800 */
[----:B------:R-:W-:Y:S01]  /*6370*/  @!PT LDS RZ, [RZ] ;  /* 0x00000000fffff984 */ /* 0x000fe20000000800 */
[----:B------:R-:W-:Y:S01]  /*6380*/  @!PT LDS RZ, [RZ] ;  /* 0x00000000fffff984 */ /* 0x000fe20000000800 */
[----:B------:R5:W-:Y:S06]  /*6390*/  MEMBAR.ALL.CTA ;  /* 0x0000000000007992 */ /* 0x000bec0000008000 */
[----:B-----5:R-:W5:Y:S02]  /*63a0*/  FENCE.VIEW.ASYNC.S ;  /* 0x00000000000073c6 */ /* 0x020f640000000000 */
[----:B-----5:R-:W-:Y:S03]  /*63b0*/  SYNCS.ARRIVE.TRANS64.RED.A1T0 RZ, [UR4], RZ ;  /* 0x000000ffffff79a7 */ /* 0x020fe60008100404 */
.L_x_109:
[----:B------:R-:W-:Y:S05]  /*63c0*/  BSYNC B1 ;  /* 0x0000000000017941 */ /* 0x000fea0003800000 */
.L_x_108:
[----:B-1----:R-:W-:Y:S04]  /*63d0*/  SHF.R.U32.HI R3, RZ, 0x15, R32 ;  /* 0x00000015ff037819 */ /* 0x002fe80000011620 */
[----:B------:R-:W-:Y:S01]  /*63e0*/  LOP3.LUT P0, RZ, R3, 0x3, R104, 0x48, !PT ;  /* 0x0000000303ff7812 */ /* 0x000fe20007804868 */
[----:B------:R-:W-:Y:S01]  /*63f0*/  @!UPT UIADD3 URZ, UPT, UPT, URZ, URZ, URZ ;  /* 0x000000fffffff290 */ /* 0x000fe2000fffe0ff */
[----:B----4-:R-:W-:Y:S11]  /*6400*/  @P4 BRA `(.L_x_113) ;  /* 0x0000000000084947 */ /* 0x010ff60003800000 */
[----:B------:R-:W1:Y:S02]  /*6410*/  SYNCS.PHASECHK.TRANS64.TRYWAIT P1, [R92+URZ+0x1f0], R7 ;  /* 0x0001f0075c0075a7 */ /* 0x000e6400080211ff */
[----:B-1----:R-:W-:Y:S05]  /*6420*/  @!P1 BRA `(.L_x_114) ;  /* 0x0000001c00449947 */ /* 0x002fea0003800000 */
.L_x_113:
[----:B------:R-:W-:Y:S05]  /*6430*/  @!P0 BRA `(.L_x_115) ;  /* 0x0000000000408947 */ /* 0x000fea0003800000 */
[----:B------:R-:W4:Y:S01]  /*6440*/  LDCU.64 UR8, c[0x4][0x70] ;  /* 0x01000e00ff0877ac */ /* 0x000f220008000a00 */
[----:B------:R-:W-:Y:S01]  /*6450*/  MOV R3, 0x0 ;  /* 0x0000000000037802 */ /* 0x000fe20000000f00 */
[----:B------:R-:W-:Y:S02]  /*6460*/  HFMA2 R12, -RZ, RZ, 0, 5.9604644775390625e-08 ;  /* 0x00000001ff0c7431 */ /* 0x000fe400000001ff */
[----:B------:R-:W-:Y:S02]  /*6470*/  IMAD.MOV.U32 R8, RZ, RZ, 0x192 ;  /* 0x00000192ff087424 */ /* 0x000fe400078e00ff */
[----:B------:R-:W-:Y:S01]  /*6480*/  IMAD.MOV.U32 R13, RZ, RZ, RZ ;  /* 0x000000ffff0d7224 */ /* 0x000fe200078e00ff */
[----:B------:R-:W1:Y:S01]  /*6490*/  LDCU.64 UR6, c[0x4][0x78] ;  /* 0x01000f00ff0677ac */ /* 0x000e620008000a00 */
[----:B------:R-:W2:Y:S01]  /*64a0*/  LDC.64 R2, c[0x4][R3] ;  /* 0x0100000003027b82 */ /* 0x000ea20000000a00 */
[----:B------:R-:W5:Y:S01]  /*64b0*/  LDCU.64 UR4, c[0x4][0x10] ;  /* 0x01000200ff0477ac */ /* 0x000f620008000a00 */
[----:B----4-:R-:W-:Y:S01]  /*64c0*/  MOV R5, UR9 ;  /* 0x0000000900057c02 */ /* 0x010fe20008000f00 */
[----:B------:R-:W-:Y:S01]  /*64d0*/  IMAD.U32 R4, RZ, RZ, UR8 ;  /* 0x00000008ff047e24 */ /* 0x000fe2000f8e00ff */
[----:B-1----:R-:W-:Y:S01]  /*64e0*/  MOV R7, UR7 ;  /* 0x0000000700077c02 */ /* 0x002fe20008000f00 */
[----:B------:R-:W-:Y:S01]  /*64f0*/  IMAD.U32 R6, RZ, RZ, UR6 ;  /* 0x00000006ff067e24 */ /* 0x000fe2000f8e00ff */
[----:B-----5:R-:W-:Y:S01]  /*6500*/  MOV R11, UR5 ;  /* 0x00000005000b7c02 */ /* 0x020fe20008000f00 */
[----:B------:R-:W-:Y:S02]  /*6510*/  IMAD.U32 R10, RZ, RZ, UR4 ;  /* 0x00000004ff0a7e24 */ /* 0x000fe4000f8e00ff */
[----:B------:R-:W-:Y:S07]  /*6520*/  LEPC R20, `(.L_x_115) ;  /* 0x000000001014794e */ /* 0x000fee0000000000 */
[----:B--23--:R-:W-:Y:S05]  /*6530*/  CALL.ABS.NOINC R2 ;  /* 0x0000000002007343 */ /* 0x00cfea0003c00000 */
.L_x_115:
[----:B------:R-:W-:Y:S01]  /*6540*/  LOP3.LUT P0, RZ, R101, 0x60, RZ, 0xc0, !PT ;  /* 0x0000006065ff7812 */ /* 0x000fe2000780c0ff */
[----:B------:R-:W-:Y:S05]  /*6550*/  WARPSYNC.ALL ;  /* 0x0000000000007948 */ /* 0x000fea0003800000 */
[----:B------:R-:W-:Y:S01]  /*6560*/  R2UR UR4, R32 ;  /* 0x00000000200472ca */ /* 0x000fe200000e0000 */
[----:B------:R-:W-:Y:S01]  /*6570*/  BSSY.RECONVERGENT B0, `(.L_x_116) ;  /* 0x00000a0000007945 */ /* 0x000fe20003800200 */
[-C--:B------:R-:W-:Y:S02]  /*6580*/  F2FP.F16.E5M2.UNPACK_B R50, R56.reuse ;  /* 0x00000038ff32723e */ /* 0x080fe400020004ff */
[----:B------:R-:W-:Y:S02]  /*6590*/  F2FP.F16.E5M2.UNPACK_B R63, R56.H1 ;  /* 0x00000038ff3f723e */ /* 0x000fe400030004ff */
[-C--:B------:R-:W-:Y:S01]  /*65a0*/  F2FP.F16.E5M2.UNPACK_B R56, R57.reuse ;  /* 0x00000039ff38723e */ /* 0x080fe200020004ff */
[--C-:B------:R-:W-:Y:S01]  /*65b0*/  HADD2.F32 R48, -RZ, R50.reuse.H0_H0 ;  /* 0x20000032ff307230 */ /* 0x100fe20000004100 */
[----:B------:R-:W-:Y:S01]  /*65c0*/  F2FP.F16.E5M2.UNPACK_B R57, R57.H1 ;  /* 0x00000039ff39723e */ /* 0x000fe200030004ff */
[----:B------:R-:W-:Y:S01]  /*65d0*/  HADD2.F32 R50, -RZ, R50.H1_H1 ;  /* 0x30000032ff327230 */ /* 0x000fe20000004100 */
[-C--:B------:R-:W-:Y:S01]  /*65e0*/  F2FP.F16.E5M2.UNPACK_B R66, R52.reuse ;  /* 0x00000034ff42723e */ /* 0x080fe200020004ff */
[--C-:B------:R-:W-:Y:S01]  /*65f0*/  HADD2.F32 R51, -RZ, R63.reuse.H0_H0 ;  /* 0x2000003fff337230 */ /* 0x100fe20000004100 */
[----:B------:R-:W-:Y:S01]  /*6600*/  F2FP.F16.E5M2.UNPACK_B R68, R52.H1 ;  /* 0x00000034ff44723e */ /* 0x000fe200030004ff */
[----:B-1----:R-:W-:Y:S01]  /*6610*/  LDTM.16dp32bit_t0_t15.x32 R4, tmem[UR4] ;  /* 0x00000004000479ee */ /* 0x002fe20008a80000 */
[----:B------:R-:W3:Y:S01]  /*6620*/  LDTM.16dp32bit_t16_t31.x32 R4, tmem[UR4+0x20] ;  /* 0x00002004000479ee */ /* 0x000ee20008aa0000 */
[----:B------:R-:W-:Y:S01]  /*6630*/  NOP ;  /* 0x0000000000007918 */ /* 0x000fe20000000000 */
[----:B------:R-:W-:Y:S01]  /*6640*/  R2UR UR5, R92 ;  /* 0x000000005c0572ca */ /* 0x000fe200000e0000 */
[--C-:B------:R-:W-:Y:S01]  /*6650*/  HADD2.F32 R65, -RZ, R66.reuse.H0_H0 ;  /* 0x20000042ff417230 */ /* 0x100fe20000004100 */
[----:B------:R-:W-:Y:S01]  /*6660*/  F2FP.F16.E5M2.UNPACK_B R61, R58 ;  /* 0x0000003aff3d723e */ /* 0x000fe200020004ff */
[----:B------:R-:W-:Y:S01]  /*6670*/  HADD2.F32 R67, -RZ, R66.H1_H1 ;  /* 0x30000042ff437230 */ /* 0x000fe20000004100 */
[-C--:B------:R-:W-:Y:S01]  /*6680*/  F2FP.F16.E5M2.UNPACK_B R70, R53.reuse ;  /* 0x00000035ff46723e */ /* 0x080fe200020004ff */
[----:B------:R-:W-:Y:S01]  /*6690*/  HADD2.F32 R52, -RZ, R63.H1_H1 ;  /* 0x3000003fff347230 */ /* 0x000fe20000004100 */
[----:B------:R-:W-:Y:S01]  /*66a0*/  F2FP.F16.E5M2.UNPACK_B R72, R53.H1 ;  /* 0x00000035ff48723e */ /* 0x000fe200030004ff */
[----:B------:R-:W-:Y:S01]  /*66b0*/  HADD2.F32 R53, -RZ, R56.H0_H0 ;  /* 0x20000038ff357230 */ /* 0x000fe20000004100 */
[-C--:B------:R-:W-:Y:S01]  /*66c0*/  F2FP.F16.E5M2.UNPACK_B R74, R54.reuse ;  /* 0x00000036ff4a723e */ /* 0x080fe200020004ff */
[----:B------:R-:W-:Y:S01]  /*66d0*/  HADD2.F32 R69, -RZ, R70.H0_H0 ;  /* 0x20000046ff457230 */ /* 0x000fe20000004100 */
[----:B------:R-:W-:Y:S01]  /*66e0*/  F2FP.F16.E5M2.UNPACK_B R76, R54.H1 ;  /* 0x00000036ff4c723e */ /* 0x000fe200030004ff */
[----:B------:R-:W-:Y:S01]  /*66f0*/  HADD2.F32 R54, -RZ, R56.H1_H1 ;  /* 0x30000038ff367230 */ /* 0x000fe20000004100 */
[----:B------:R-:W-:Y:S01]  /*6700*/  F2FP.F16.E5M2.UNPACK_B R60, R58.H1 ;  /* 0x0000003aff3c723e */ /* 0x000fe200030004ff */
[----:B------:R-:W-:Y:S01]  /*6710*/  UIADD3 UR5, UPT, UPT, UR5, 0x210, URZ ;  /* 0x0000021005057890 */ /* 0x000fe2000fffe0ff */
[----:B------:R-:W-:Y:S01]  /*6720*/  HADD2.F32 R58, -RZ, R61.H1_H1 ;  /* 0x3000003dff3a7230 */ /* 0x000fe20000004100 */
[----:B------:R-:W-:Y:S01]  /*6730*/  F2FP.F16.E5M2.UNPACK_B R77, R55 ;  /* 0x00000037ff4d723e */ /* 0x000fe200020004ff */
[----:B------:R-:W-:Y:S01]  /*6740*/  HADD2.F32 R70, -RZ, R70.H1_H1 ;  /* 0x30000046ff467230 */ /* 0x000fe20000004100 */
[----:B------:R-:W-:Y:S01]  /*6750*/  UPRMT UR5, UR37, 0x654, UR5 ;  /* 0x0000065425057896 */ /* 0x000fe20008000005 */
[--C-:B------:R-:W-:Y:S01]  /*6760*/  HADD2.F32 R73, -RZ, R74.reuse.H0_H0 ;  /* 0x2000004aff497230 */ /* 0x100fe20000004100 */
[----:B------:R-:W-:Y:S01]  /*6770*/  F2FP.F16.E5M2.UNPACK_B R62, R59 ;  /* 0x0000003bff3e723e */ /* 0x000fe200020004ff */
[----:B------:R-:W-:Y:S01]  /*6780*/  HADD2.F32 R74, -RZ, R74.H1_H1 ;  /* 0x3000004aff4a7230 */ /* 0x000fe20000004100 */
[----:B------:R-:W-:Y:S01]  /*6790*/  F2FP.F16.E5M2.UNPACK_B R78, R55.H1 ;  /* 0x00000037ff4e723e */ /* 0x000fe200030004ff */
[C---:B---3--:R-:W-:Y:S01]  /*67a0*/  FMUL R4, R47.reuse, R4 ;  /* 0x000000042f047220 */ /* 0x048fe20000400000 */
[C---:B------:R-:W-:Y:S01]  /*67b0*/  FMUL R5, R47.reuse, R5 ;  /* 0x000000052f057220 */ /* 0x040fe20000400000 */
[C---:B------:R-:W-:Y:S01]  /*67c0*/  FMUL R8, R47.reuse, R8 ;  /* 0x000000082f087220 */ /* 0x040fe20000400000 */
[----:B------:R-:W-:Y:S01]  /*67d0*/  FMUL R9, R47, R9 ;  /* 0x000000092f097220 */ /* 0x000fe20000400000 */
[----:B------:R-:W-:Y:S01]  /*67e0*/  SYNCS.ARRIVE.TRANS64.RED.A1T0 RZ, [UR5], RZ ;  /* 0x000000ffffff79a7 */ /* 0x000fe20008100405 */
[C---:B------:R-:W-:Y:S01]  /*67f0*/  FFMA R4, R49.reuse, R48, R4 ;  /* 0x0000003031047223 */ /* 0x040fe20000000004 */
[----:B------:R-:W-:Y:S01]  /*6800*/  FFMA R5, R49, R50, R5 ;  /* 0x0000003231057223 */ /* 0x000fe20000000005 */
[C---:B------:R-:W-:Y:S01]  /*6810*/  FMUL R12, R47.reuse, R12 ;  /* 0x0000000c2f0c7220 */ /* 0x040fe20000400000 */
        /* <DEDUP_REMOVED lines=9> */
[----:B------:R-:W-:Y:S02]  /*68b0*/  HADD2.F32 R48, -RZ, R77.H1_H1 ;  /* 0x3000004dff307230 */ /* 0x000fe40000004100 */
[C---:B------:R-:W-:Y:S01]  /*68c0*/  FMUL R28, R47.reuse, R32 ;  /* 0x000000202f1c7220 */ /* 0x040fe20000400000 */
[C---:B------:R-:W-:Y:S01]  /*68d0*/  FMUL R29, R47.reuse, R33 ;  /* 0x000000212f1d7220 */ /* 0x040fe20000400000 */
[C---:B------:R-:W-:Y:S01]  /*68e0*/  FMUL R6, R47.reuse, R6 ;  /* 0x000000062f067220 */ /* 0x040fe20000400000 */
[C---:B------:R-:W-:Y:S01]  /*68f0*/  FMUL R7, R47.reuse, R7 ;  /* 0x000000072f077220 */ /* 0x040fe20000400000 */
[--C-:B------:R-:W-:Y:S02]  /*6900*/  HADD2.F32 R55, -RZ, R57.reuse.H0_H0 ;  /* 0x20000039ff377230 */ /* 0x100fe40000004100 */
[----:B------:R-:W-:Y:S01]  /*6910*/  FMUL R10, R47, R10 ;  /* 0x0000000a2f0a7220 */ /* 0x000fe20000400000 */
[C---:B------:R-:W-:Y:S01]  /*6920*/  FFMA R6, R49.reuse, R51, R6 ;  /* 0x0000003331067223 */ /* 0x040fe20000000006 */
[----:B------:R-:W-:Y:S02]  /*6930*/  HADD2.F32 R56, -RZ, R57.H1_H1 ;  /* 0x30000039ff387230 */ /* 0x000fe40000004100 */
[C---:B------:R-:W-:Y:S01]  /*6940*/  FFMA R7, R49.reuse, R52, R7 ;  /* 0x0000003431077223 */ /* 0x040fe20000000007 */
[C---:B------:R-:W-:Y:S01]  /*6950*/  FFMA R8, R49.reuse, R53, R8 ;  /* 0x0000003531087223 */ /* 0x040fe20000000008 */
[C---:B------:R-:W-:Y:S01]  /*6960*/  FFMA R9, R49.reuse, R54, R9 ;  /* 0x0000003631097223 */ /* 0x040fe20000000009 */
[----:B------:R-:W-:Y:S02]  /*6970*/  HADD2.F32 R57, -RZ, R61.H0_H0 ;  /* 0x2000003dff397230 */ /* 0x000fe40000004100 */
[----:B------:R-:W-:Y:S01]  /*6980*/  FFMA R10, R49, R55, R10 ;  /* 0x00000037310a7223 */ /* 0x000fe2000000000a */
[----:B------:R-:W-:Y:S01]  /*6990*/  F2FP.SATFINITE.E5M2.F32.PACK_AB_MERGE_C R92, R7, R6, RZ ;  /* 0x00000006075c723e */ /* 0x000fe200048060ff */
[----:B------:R-:W-:Y:S02]  /*69a0*/  HADD2.F32 R61, -RZ, R62.H0_H0 ;  /* 0x2000003eff3d7230 */ /* 0x000fe40000004100 */
[----:B------:R-:W-:Y:S01]  /*69b0*/  FMUL R11, R47, R11 ;  /* 0x0000000b2f0b7220 */ /* 0x000fe20000400000 */
[----:B------:R-:W-:Y:S01]  /*69c0*/  F2FP.F16.E5M2.UNPACK_B R64, R59.H1 ;  /* 0x0000003bff40723e */ /* 0x000fe200030004ff */
[----:B------:R-:W-:Y:S01]  /*69d0*/  HADD2.F32 R59, -RZ, R60.H0_H0 ;  /* 0x2000003cff3b7230 */ /* 0x000fe20000004100 */
[----:B------:R-:W-:Y:S01]  /*69e0*/  F2FP.SATFINITE.E5M2.F32.PACK_AB_MERGE_C R92, R5, R4, R92 ;  /* 0x00000004055c723e */ /* 0x000fe2000480605c */
[C---:B------:R-:W-:Y:S01]  /*69f0*/  FFMA R11, R49.reuse, R56, R11 ;  /* 0x00000038310b7223 */ /* 0x040fe2000000000b */
[C---:B------:R-:W-:Y:S01]  /*6a00*/  FFMA R12, R49.reuse, R57, R12 ;  /* 0x00000039310c7223 */ /* 0x040fe2000000000c */
[----:B------:R-:W-:Y:S01]  /*6a10*/  FFMA R13, R49, R58, R13 ;  /* 0x0000003a310d7223 */ /* 0x000fe2000000000d */
[----:B------:R-:W-:Y:S02]  /*6a20*/  HADD2.F32 R62, -RZ, R62.H1_H1 ;  /* 0x3000003eff3e7230 */ /* 0x000fe40000004100 */
[----:B------:R-:W-:Y:S01]  /*6a30*/  FMUL R14, R47, R14 ;  /* 0x0000000e2f0e7220 */ /* 0x000fe20000400000 */
[----:B------:R-:W-:Y:S01]  /*6a40*/  HADD2.F32 R60, -RZ, R60.H1_H1 ;  /* 0x3000003cff3c7230 */ /* 0x000fe20000004100 */
[----:B------:R-:W-:Y:S01]  /*6a50*/  F2FP.SATFINITE.E5M2.F32.PACK_AB_MERGE_C R93, R11, R10, RZ ;  /* 0x0000000a0b5d723e */ /* 0x000fe200048060ff */
[----:B------:R-:W-:Y:S02]  /*6a60*/  HADD2.F32 R51, -RZ, R77.H0_H0 ;  /* 0x2000004dff337230 */ /* 0x000fe40000004100 */
[----:B------:R-:W-:Y:S01]  /*6a70*/  FFMA R14, R49, R59, R14 ;  /* 0x0000003b310e7223 */ /* 0x000fe2000000000e */
[----:B------:R-:W-:Y:S01]  /*6a80*/  FMUL R15, R47, R15 ;  /* 0x0000000f2f0f7220 */ /* 0x000fe20000400000 */
[--C-:B------:R-:W-:Y:S01]  /*6a90*/  HADD2.F32 R63, -RZ, R64.reuse.H0_H0 ;  /* 0x20000040ff3f7230 */ /* 0x100fe20000004100 */
[----:B------:R-:W-:Y:S01]  /*6aa0*/  F2FP.SATFINITE.E5M2.F32.PACK_AB_MERGE_C R93, R9, R8, R93 ;  /* 0x00000008095d723e */ /* 0x000fe2000480605d */
[----:B------:R-:W-:Y:S02]  /*6ab0*/  HADD2.F32 R64, -RZ, R64.H1_H1 ;  /* 0x30000040ff407230 */ /* 0x000fe40000004100 */
[C---:B------:R-:W-:Y:S01]  /*6ac0*/  FFMA R15, R49.reuse, R60, R15 ;  /* 0x0000003c310f7223 */ /* 0x040fe2000000000f */
[C---:B------:R-:W-:Y:S01]  /*6ad0*/  FFMA R16, R49.reuse, R61, R16 ;  /* 0x0000003d31107223 */ /* 0x040fe20000000010 */
[----:B------:R-:W-:Y:S01]  /*6ae0*/  FFMA R17, R49, R62, R17 ;  /* 0x0000003e31117223 */ /* 0x000fe20000000011 */
[C---:B------:R-:W-:Y:S01]  /*6af0*/  FMUL R18, R47.reuse, R18 ;  /* 0x000000122f127220 */ /* 0x040fe20000400000 */
[C---:B------:R-:W-:Y:S01]  /*6b00*/  FMUL R19, R47.reuse, R19 ;  /* 0x000000132f137220 */ /* 0x040fe20000400000 */
[--C-:B------:R-:W-:Y:S02]  /*6b10*/  HADD2.F32 R66, -RZ, R68.reuse.H0_H0 ;  /* 0x20000044ff427230 */ /* 0x100fe40000004100 */
[----:B------:R-:W-:Y:S01]  /*6b20*/  FMUL R3, R47, R22 ;  /* 0x000000162f037220 */ /* 0x000fe20000400000 */
[C---:B------:R-:W-:Y:S01]  /*6b30*/  FFMA R18, R49.reuse, R63, R18 ;  /* 0x0000003f31127223 */ /* 0x040fe20000000012 */
[----:B------:R-:W-:Y:S02]  /*6b40*/  HADD2.F32 R68, -RZ, R68.H1_H1 ;  /* 0x30000044ff447230 */ /* 0x000fe40000004100 */
[----:B------:R-:W-:Y:S01]  /*6b50*/  FFMA R19, R49, R64, R19 ;  /* 0x0000004031137223 */ /* 0x000fe20000000013 */
[----:B------:R-:W-:Y:S01]  /*6b60*/  FMUL R23, R47, R23 ;  /* 0x000000172f177220 */ /* 0x000fe20000400000 */
[C---:B------:R-:W-:Y:S01]  /*6b70*/  FFMA R0, R49.reuse, R65, R0 ;  /* 0x0000004131007223 */ /* 0x040fe20000000000 */
[C---:B------:R-:W-:Y:S01]  /*6b80*/  FFMA R2, R49.reuse, R67, R2 ;  /* 0x0000004331027223 */ /* 0x040fe20000000002 */
[--C-:B------:R-:W-:Y:S02]  /*6b90*/  HADD2.F32 R71, -RZ, R72.reuse.H0_H0 ;  /* 0x20000048ff477230 */ /* 0x100fe40000004100 */
[----:B------:R-:W-:Y:S01]  /*6ba0*/  FFMA R3, R49, R66, R3 ;  /* 0x0000004231037223 */ /* 0x000fe20000000003 */
[----:B------:R-:W-:Y:S02]  /*6bb0*/  HADD2.F32 R72, -RZ, R72.H1_H1 ;  /* 0x30000048ff487230 */ /* 0x000fe40000004100 */
[----:B------:R-:W-:Y:S01]  /*6bc0*/  FMUL R22, R47, R26 ;  /* 0x0000001a2f167220 */ /* 0x000fe20000400000 */
        /* <DEDUP_REMOVED lines=18> */
[----:B------:R-:W-:Y:S01]  /*6cf0*/  F2FP.SATFINITE.E5M2.F32.PACK_AB_MERGE_C R94, R15, R14, RZ ;  /* 0x0000000e0f5e723e */ /* 0x000fe200048060ff */
[----:B------:R-:W-:Y:S01]  /*6d00*/  FFMA R28, R49, R51, R28 ;  /* 0x00000033311c7223 */ /* 0x000fe2000000001c */
[----:B------:R-:W-:Y:S01]  /*6d10*/  F2FP.SATFINITE.E5M2.F32.PACK_AB_MERGE_C R95, R19, R18, RZ ;  /* 0x00000012135f723e */ /* 0x000fe200048060ff */
[C---:B------:R-:W-:Y:S01]  /*6d20*/  FFMA R29, R49.reuse, R48, R29 ;  /* 0x00000030311d7223 */ /* 0x040fe2000000001d */
[C---:B------:R-:W-:Y:S01]  /*6d30*/  FFMA R30, R49.reuse, R77, R30 ;  /* 0x0000004d311e7223 */ /* 0x040fe2000000001e */
[----:B------:R-:W-:Y:S01]  /*6d40*/  FFMA R35, R49, R50, R35 ;  /* 0x0000003231237223 */ /* 0x000fe20000000023 */
[----:B------:R-:W-:Y:S02]  /*6d50*/  F2FP.SATFINITE.E5M2.F32.PACK_AB_MERGE_C R94, R13, R12, R94 ;  /* 0x0000000c0d5e723e */ /* 0x000fe4000480605e */
[----:B------:R-:W-:Y:S02]  /*6d60*/  F2FP.SATFINITE.E5M2.F32.PACK_AB_MERGE_C R95, R17, R16, R95 ;  /* 0x00000010115f723e */ /* 0x000fe4000480605f */
[----:B------:R-:W-:Y:S02]  /*6d70*/  F2FP.SATFINITE.E5M2.F32.PACK_AB_MERGE_C R113, R23, R3, RZ ;  /* 0x000000031771723e */ /* 0x000fe400048060ff */
[----:B------:R-:W-:Y:S01]  /*6d80*/  F2FP.SATFINITE.E5M2.F32.PACK_AB_MERGE_C R114, R27, R22, RZ ;  /* 0x000000161b72723e */ /* 0x000fe200048060ff */
[----:B------:R1:W-:Y:S01]  /*6d90*/  STS.128 [R103+UR43+0x1400], R92 ;  /* 0x0014005c67007988 */ /* 0x0003e20008000c2b */
[----:B------:R-:W-:Y:S02]  /*6da0*/  F2FP.SATFINITE.E5M2.F32.PACK_AB_MERGE_C R116, R31, R26, RZ ;  /* 0x0000001a1f74723e */ /* 0x000fe400048060ff */
[----:B------:R-:W-:Y:S02]  /*6db0*/  F2FP.SATFINITE.E5M2.F32.PACK_AB_MERGE_C R117, R35, R30, RZ ;  /* 0x0000001e2375723e */ /* 0x000fe400048060ff */
[----:B------:R-:W-:Y:S02]  /*6dc0*/  F2FP.SATFINITE.E5M2.F32.PACK_AB_MERGE_C R112, R2, R0, R113 ;  /* 0x000000000270723e */ /* 0x000fe40004806071 */
[----:B------:R-:W-:Y:S02]  /*6dd0*/  F2FP.SATFINITE.E5M2.F32.PACK_AB_MERGE_C R113, R21, R20, R114 ;  /* 0x000000141571723e */ /* 0x000fe40004806072 */
[----:B------:R-:W-:Y:S02]  /*6de0*/  F2FP.SATFINITE.E5M2.F32.PACK_AB_MERGE_C R114, R25, R24, R116 ;  /* 0x000000181972723e */ /* 0x000fe40004806074 */
[----:B------:R-:W-:Y:S02]  /*6df0*/  F2FP.SATFINITE.E5M2.F32.PACK_AB_MERGE_C R115, R29, R28, R117 ;  /* 0x0000001c1d73723e */ /* 0x000fe40004806075 */
[----:B------:R-:W-:Y:S03]  /*6e00*/  IADD3 R116, PT, PT, R44, 0x1, RZ ;  /* 0x000000012c747810 */ /* 0x000fe60007ffe0ff */
[----:B------:R1:W-:Y:S01]  /*6e10*/  STS.128 [R102+0x1010], R112 ;  /* 0x0010107066007388 */ /* 0x0003e20000000c00 */
[----:B------:R-:W-:Y:S01]  /*6e20*/  @!PT LDS RZ, [RZ] ;  /* 0x00000000fffff984 */ /* 0x000fe20000000800 */
[----:B------:R-:W-:Y:S01]  /*6e30*/  @!PT LDS RZ, [RZ] ;  /* 0x00000000fffff984 */ /* 0x000fe20000000800 */
[----:B------:R-:W-:Y:S01]  /*6e40*/  @!PT LDS RZ, [RZ] ;  /* 0x00000000fffff984 */ /* 0x000fe20000000800 */
[----:B------:R-:W-:Y:S01]  /*6e50*/  @!PT LDS RZ, [RZ] ;  /* 0x00000000fffff984 */ /* 0x000fe20000000800 */
[----:B------:R3:W-:Y:S07]  /*6e60*/  MEMBAR.ALL.CTA ;  /* 0x0000000000007992 */ /* 0x0007ee0000008000 */
[----:B---3--:R-:W3:Y:S02]  /*6e70*/  FENCE.VIEW.ASYNC.S ;  /* 0x00000000000073c6 */ /* 0x008ee40000000000 */
[----:B---3--:R-:W-:Y:S06]  /*6e80*/  BAR.SYNC.DEFER_BLOCKING 0x1, 0x80 ;  /* 0x0042000000007b1d */ /* 0x008fec0000010000 */
[----:B------:R-:W-:Y:S05]  /*6e90*/  @P0 BRA `(.L_x_117) ;  /* 0x0000000000340947 */ /* 0x000fea0003800000 */
[----:B------:R-:W-:Y:S01]  /*6ea0*/  UIADD3 UR12, UPT, UPT, UR43, 0x1400, URZ ;  /* 0x000014002b0c7890 */ /* 0x000fe2000fffe0ff */
[----:B------:R-:W-:Y:S01]  /*6eb0*/  R2UR UR9, R91 ;  /* 0x000000005b0972ca */ /* 0x000fe200000e0000 */
[----:B------:R-:W-:Y:S01]  /*6ec0*/  UIADD3 UR10, UP0, UPT, UR46, 0x680, URZ ;  /* 0x000006802e0a7890 */ /* 0x000fe2000ff1e0ff */
[----:B------:R-:W-:Y:S01]  /*6ed0*/  R2UR UR8, R97 ;  /* 0x00000000610872ca */ /* 0x000fe200000e0000 */
[----:B------:R-:W-:Y:S02]  /*6ee0*/  UMOV UR7, UR36 ;  /* 0x0000002400077c82 */ /* 0x000fe40008000000 */
[----:B------:R-:W-:Y:S01]  /*6ef0*/  IMAD.U32 R109, RZ, RZ, UR12 ;  /* 0x0000000cff6d7e24 */ /* 0x000fe2000f8e00ff */
[----:B------:R-:W-:Y:S04]  /*6f00*/  UIADD3.X UR11, UPT, UPT, URZ, UR47, URZ, UP0, !UPT ;  /* 0x0000002fff0b7290 */ /* 0x000fe800087fe4ff */
[----:B------:R-:W-:Y:S03]  /*6f10*/  R2UR UR4, R109 ;  /* 0x000000006d0472ca */ /* 0x000fe600000e0000 */
[----:B------:R-:W-:Y:S02]  /*6f20*/  USHF.L.U32 UR5, UR9, 0x6, URZ ;  /* 0x0000000609057899 */ /* 0x000fe400080006ff */
[----:B------:R-:W-:Y:S09]  /*6f30*/  USHF.L.U32 UR6, UR8, 0x6, URZ ;  /* 0x0000000608067899 */ /* 0x000ff200080006ff */
[----:B------:R3:W-:Y:S01]  /*6f40*/  UTMASTG.3D [UR4], [UR10] ;  /* 0x000000040a0073b5 */ /* 0x0007e20008010000 */
[----:B------:R0:W-:Y:S01]  /*6f50*/  UTMACMDFLUSH ;  /* 0x00000000000079b7 */ /* 0x0001e20000000000 */
[----:B---3--:R-:W-:Y:S04]  /*6f60*/  DEPBAR.LE SB0, 0x0 ;  /* 0x000080000000791a */ /* 0x008fe80000000000 */
.L_x_117:
[----:B------:R-:W-:Y:S05]  /*6f70*/  BSYNC.RECONVERGENT B0 ;  /* 0x0000000000007941 */ /* 0x000fea0003800200 */
.L_x_116:
[----:B------:R-:W-:Y:S01]  /*6f80*/  BAR.SYNC.DEFER_BLOCKING 0x1, 0x80 ;  /* 0x0042000000007b1d */ /* 0x000fe20000010000 */
[----:B------:R-:W-:Y:S01]  /*6f90*/  ISETP.NE.AND P2, PT, R110, RZ, PT ;  /* 0x000000ff6e00720c */ /* 0x000fe20003f45270 */
[----:B------:R-:W-:Y:S01]  /*6fa0*/  IMAD.IADD R91, R43, 0x1, R79 ;  /* 0x000000012b5b7824 */ /* 0x000fe200078e024f */
[----:B------:R-:W-:Y:S01]  /*6fb0*/  ISETP.NE.AND P0, PT, R111, 0x2, PT ;  /* 0x000000026f00780c */ /* 0x000fe20003f05270 */
[----:B------:R-:W-:Y:S01]  /*6fc0*/  IMAD.IADD R97, R45, 0x1, R90 ;  /* 0x000000012d617824 */ /* 0x000fe200078e025a */
[----:B------:R-:W-:Y:S02]  /*6fd0*/  ISETP.NE.AND P1, PT, R116, 0x4, PT ;  /* 0x000000047400780c */ /* 0x000fe40003f25270 */
[----:B------:R-:W-:Y:S02]  /*6fe0*/  SEL R0, RZ, 0x1, P0 ;  /* 0x00000001ff007807 */ /* 0x000fe40000000000 */
[----:B------:R-:W-:Y:S02]  /*6ff0*/  SEL R3, RZ, 0x1, P1 ;  /* 0x00000001ff037807 */ /* 0x000fe40000800000 */
[----:B------:R-:W-:Y:S02]  /*7000*/  LOP3.LUT R107, R107, R0, RZ, 0x3c, !PT ;  /* 0x000000006b6b7212 */ /* 0x000fe400078e3cff */
[----:B------:R-:W-:Y:S02]  /*7010*/  LOP3.LUT R108, R108, R3, RZ, 0x3c, !PT ;  /* 0x000000036c6c7212 */ /* 0x000fe400078e3cff */
[----:B------:R-:W-:Y:S02]  /*7020*/  @P2 R2UR UR36, R105 ;  /* 0x00000000692422ca */ /* 0x000fe400000e0000 */
[----:B------:R-:W-:Y:S02]  /*7030*/  SEL R111, R111, RZ, P0 ;  /* 0x000000ff6f6f7207 */ /* 0x000fe40000000000 */
[----:B------:R-:W-:Y:S01]  /*7040*/  SEL R44, R116, RZ, P1 ;  /* 0x000000ff742c7207 */ /* 0x000fe20000800000 */
[----:B------:R-:W-:Y:S10]  /*7050*/  @P2 BRA `(.L_x_118) ;  /* 0xffffffe400842947 */ /* 0x000ff4000383ffff */
[----:B------:R-:W-:Y:S05]  /*7060*/  EXIT ;  /* 0x000000000000794d */ /* 0x000fea0003800000 */
.L_x_20:
[----:B--2---:R2:W1:Y:S02]  /*7070*/  SYNCS.PHASECHK.TRANS64.TRYWAIT P0, [R3+URZ+0x240], R2 ;  /* 0x00024002030075a7 */ /* 0x00446400080011ff */
[----:B-1----:R-:W-:Y:S05]  /*7080*/  @!P0 NANOSLEEP.SYNCS 0x989680 ;  /* 0x009896800000895d */ /* 0x002fea0003900000 */
[----:B------:R-:W1:Y:S02]  /*7090*/  @!P0 SYNCS.PHASECHK.TRANS64 P0, [R3+URZ+0x240], R2 ;  /* 0x00024002030085a7 */ /* 0x000e6400080010ff */
[----:B-1----:R-:W-:Y:S05]  /*70a0*/  @!P0 BRA `(.L_x_20) ;  /* 0xfffffffc00f08947 */ /* 0x002fea000383ffff */
[----:B------:R-:W-:Y:S05]  /*70b0*/  BRA `(.L_x_119) ;  /* 0xffffffa400f47947 */ /* 0x000fea000383ffff */
.L_x_23:
[----:B-1----:R-:W-:-:S07]  /*70c0*/  MOV R2, UR33 ;  /* 0x0000002100027c02 */ /* 0x002fce0008000f00 */
.L_x_120:
[----:B-1----:R1:W2:Y:S02]  /*70d0*/  SYNCS.PHASECHK.TRANS64.TRYWAIT P0, [R2+URZ+0xd8], R5 ;  /* 0x0000d805020075a7 */ /* 0x0022a400080011ff */
[----:B--2---:R-:W-:Y:S05]  /*70e0*/  @!P0 NANOSLEEP.SYNCS 0x989680 ;  /* 0x009896800000895d */ /* 0x004fea0003900000 */
[----:B------:R-:W2:Y:S02]  /*70f0*/  @!P0 SYNCS.PHASECHK.TRANS64 P0, [R2+URZ+0xd8], R5 ;  /* 0x0000d805020085a7 */ /* 0x000ea400080010ff */
[----:B--2---:R-:W-:Y:S05]  /*7100*/  @!P0 BRA `(.L_x_120) ;  /* 0xfffffffc00f08947 */ /* 0x004fea000383ffff */
[----:B------:R-:W-:Y:S05]  /*7110*/  BRA `(.L_x_22) ;  /* 0xffffffa800447947 */ /* 0x000fea000383ffff */
.L_x_29:
[----:B-1----:R-:W-:-:S07]  /*7120*/  MOV R2, UR17 ;  /* 0x0000001100027c02 */ /* 0x002fce0008000f00 */
.L_x_121:
[----:B-1----:R1:W2:Y:S02]  /*7130*/  SYNCS.PHASECHK.TRANS64.TRYWAIT P0, [R2+URZ+0xd8], R5 ;  /* 0x0000d805020075a7 */ /* 0x0022a400080011ff */
[----:B--2---:R-:W-:Y:S05]  /*7140*/  @!P0 NANOSLEEP.SYNCS 0x989680 ;  /* 0x009896800000895d */ /* 0x004fea0003900000 */
[----:B------:R-:W2:Y:S02]  /*7150*/  @!P0 SYNCS.PHASECHK.TRANS64 P0, [R2+URZ+0xd8], R5 ;  /* 0x0000d805020085a7 */ /* 0x000ea400080010ff */
[----:B--2---:R-:W-:Y:S05]  /*7160*/  @!P0 BRA `(.L_x_121) ;  /* 0xfffffffc00f08947 */ /* 0x004fea000383ffff */
[----:B------:R-:W-:Y:S05]  /*7170*/  BRA `(.L_x_28) ;  /* 0xffffffa800e87947 */ /* 0x000fea000383ffff */
.L_x_33:
[----:B-1----:R1:W2:Y:S02]  /*7180*/  SYNCS.PHASECHK.TRANS64.TRYWAIT P0, [R2+URZ+0x1d0], R3 ;  /* 0x0001d003020075a7 */ /* 0x0022a400080011ff */
[----:B--2---:R-:W-:Y:S05]  /*7190*/  @!P0 NANOSLEEP.SYNCS 0x989680 ;  /* 0x009896800000895d */ /* 0x004fea0003900000 */
[----:B------:R-:W2:Y:S02]  /*71a0*/  @!P0 SYNCS.PHASECHK.TRANS64 P0, [R2+URZ+0x1d0], R3 ;  /* 0x0001d003020085a7 */ /* 0x000ea400080010ff */
[----:B--2---:R-:W-:Y:S05]  /*71b0*/  @!P0 BRA `(.L_x_33) ;  /* 0xfffffffc00f08947 */ /* 0x004fea000383ffff */
[----:B------:R-:W-:Y:S05]  /*71c0*/  BRA `(.L_x_122) ;  /* 0xffffffac00747947 */ /* 0x000fea000383ffff */
.L_x_37:
[----:B----4-:R-:W-:-:S07]  /*71d0*/  MOV R0, UR5 ;  /* 0x0000000500007c02 */ /* 0x010fce0008000f00 */
.L_x_123:
[----:B-1----:R1:W2:Y:S02]  /*71e0*/  SYNCS.PHASECHK.TRANS64.TRYWAIT P0, [R0+URZ], R3 ;  /* 0x00000003000075a7 */ /* 0x0022a400080011ff */
[----:B--2---:R-:W-:Y:S05]  /*71f0*/  @!P0 NANOSLEEP.SYNCS 0x989680 ;  /* 0x009896800000895d */ /* 0x004fea0003900000 */
[----:B------:R-:W2:Y:S02]  /*7200*/  @!P0 SYNCS.PHASECHK.TRANS64 P0, [R0+URZ], R3 ;  /* 0x00000003000085a7 */ /* 0x000ea400080010ff */
[----:B--2---:R-:W-:Y:S05]  /*7210*/  @!P0 BRA `(.L_x_123) ;  /* 0xfffffffc00f08947 */ /* 0x004fea000383ffff */
[----:B------:R-:W-:Y:S05]  /*7220*/  BRA `(.L_x_124) ;  /* 0xffffffb000e47947 */ /* 0x000fea000383ffff */
.L_x_38:
[----:B----4-:R-:W-:-:S07]  /*7230*/  MOV R0, UR5 ;  /* 0x0000000500007c02 */ /* 0x010fce0008000f00 */
.L_x_125:
[----:B-1----:R1:W2:Y:S02]  /*7240*/  SYNCS.PHASECHK.TRANS64.TRYWAIT P0, [R0+URZ], R3 ;  /* 0x00000003000075a7 */ /* 0x0022a400080011ff */
[----:B--2---:R-:W-:Y:S05]  /*7250*/  @!P0 NANOSLEEP.SYNCS 0x989680 ;  /* 0x009896800000895d */ /* 0x004fea0003900000 */
[----:B------:R-:W2:Y:S02]  /*7260*/  @!P0 SYNCS.PHASECHK.TRANS64 P0, [R0+URZ], R3 ;  /* 0x00000003000085a7 */ /* 0x000ea400080010ff */
[----:B--2---:R-:W-:Y:S05]  /*7270*/  @!P0 BRA `(.L_x_125) ;  /* 0xfffffffc00f08947 */ /* 0x004fea000383ffff */
[----:B------:R-:W-:Y:S05]  /*7280*/  BRA `(.L_x_126) ;  /* 0xffffffb000f07947 */ /* 0x000fea000383ffff */
.L_x_39:
[----:B----4-:R-:W-:-:S07]  /*7290*/  MOV R0, UR5 ;  /* 0x0000000500007c02 */ /* 0x010fce0008000f00 */
.L_x_127:
[----:B-1----:R1:W2:Y:S02]  /*72a0*/  SYNCS.PHASECHK.TRANS64.TRYWAIT P0, [R0+URZ], R3 ;  /* 0x00000003000075a7 */ /* 0x0022a400080011ff */
[----:B--2---:R-:W-:Y:S05]  /*72b0*/  @!P0 NANOSLEEP.SYNCS 0x989680 ;  /* 0x009896800000895d */ /* 0x004fea0003900000 */
[----:B------:R-:W2:Y:S02]  /*72c0*/  @!P0 SYNCS.PHASECHK.TRANS64 P0, [R0+URZ], R3 ;  /* 0x00000003000085a7 */ /* 0x000ea400080010ff */
[----:B--2---:R-:W-:Y:S05]  /*72d0*/  @!P0 BRA `(.L_x_127) ;  /* 0xfffffffc00f08947 */ /* 0x004fea000383ffff */
[----:B------:R-:W-:Y:S05]  /*72e0*/  BRA `(.L_x_128) ;  /* 0xffffffb000fc7947 */ /* 0x000fea000383ffff */
.L_x_40:
[----:B----4-:R-:W-:-:S07]  /*72f0*/  MOV R0, UR5 ;  /* 0x0000000500007c02 */ /* 0x010fce0008000f00 */
.L_x_129:
[----:B-1----:R1:W2:Y:S02]  /*7300*/  SYNCS.PHASECHK.TRANS64.TRYWAIT P0, [R0+URZ], R3 ;  /* 0x00000003000075a7 */ /* 0x0022a400080011ff */
[----:B--2---:R-:W-:Y:S05]  /*7310*/  @!P0 NANOSLEEP.SYNCS 0x989680 ;  /* 0x009896800000895d */ /* 0x004fea0003900000 */
[----:B------:R-:W2:Y:S02]  /*7320*/  @!P0 SYNCS.PHASECHK.TRANS64 P0, [R0+URZ], R3 ;  /* 0x00000003000085a7 */ /* 0x000ea400080010ff */
[----:B--2---:R-:W-:Y:S05]  /*7330*/  @!P0 BRA `(.L_x_129) ;  /* 0xfffffffc00f08947 */ /* 0x004fea000383ffff */
[----:B------:R-:W-:Y:S05]  /*7340*/  BRA `(.L_x_130) ;  /* 0xffffffb400087947 */ /* 0x000fea000383ffff */
.L_x_41:
[----:B----4-:R-:W-:-:S07]  /*7350*/  MOV R0, UR5 ;  /* 0x0000000500007c02 */ /* 0x010fce0008000f00 */
.L_x_131:
[----:B-1----:R1:W2:Y:S02]  /*7360*/  SYNCS.PHASECHK.TRANS64.TRYWAIT P0, [R0+URZ], R3 ;  /* 0x00000003000075a7 */ /* 0x0022a400080011ff */
[----:B--2---:R-:W-:Y:S05]  /*7370*/  @!P0 NANOSLEEP.SYNCS 0x989680 ;  /* 0x009896800000895d */ /* 0x004fea0003900000 */
[----:B------:R-:W2:Y:S02]  /*7380*/  @!P0 SYNCS.PHASECHK.TRANS64 P0, [R0+URZ], R3 ;  /* 0x00000003000085a7 */ /* 0x000ea400080010ff */
[----:B--2---:R-:W-:Y:S05]  /*7390*/  @!P0 BRA `(.L_x_131) ;  /* 0xfffffffc00f08947 */ /* 0x004fea000383ffff */
[----:B------:R-:W-:Y:S05]  /*73a0*/  BRA `(.L_x_132) ;  /* 0xffffffb400147947 */ /* 0x000fea000383ffff */
.L_x_42:
[----:B----4-:R-:W-:-:S07]  /*73b0*/  MOV R0, UR5 ;  /* 0x0000000500007c02 */ /* 0x010fce0008000f00 */
.L_x_133:
[----:B-1----:R1:W2:Y:S02]  /*73c0*/  SYNCS.PHASECHK.TRANS64.TRYWAIT P0, [R0+URZ], R3 ;  /* 0x00000003000075a7 */ /* 0x0022a400080011ff */
[----:B--2---:R-:W-:Y:S05]  /*73d0*/  @!P0 NANOSLEEP.SYNCS 0x989680 ;  /* 0x009896800000895d */ /* 0x004fea0003900000 */
[----:B------:R-:W2:Y:S02]  /*73e0*/  @!P0 SYNCS.PHASECHK.TRANS64 P0, [R0+URZ], R3 ;  /* 0x00000003000085a7 */ /* 0x000ea400080010ff */
[----:B--2---:R-:W-:Y:S05]  /*73f0*/  @!P0 BRA `(.L_x_133) ;  /* 0xfffffffc00f08947 */ /* 0x004fea000383ffff */
[----:B------:R-:W-:Y:S05]  /*7400*/  BRA `(.L_x_134) ;  /* 0xffffffb400207947 */ /* 0x000fea000383ffff */
.L_x_43:
[----:B----4-:R-:W-:-:S07]  /*7410*/  MOV R0, UR5 ;  /* 0x0000000500007c02 */ /* 0x010fce0008000f00 */
.L_x_135:
[----:B-1----:R1:W2:Y:S02]  /*7420*/  SYNCS.PHASECHK.TRANS64.TRYWAIT P0, [R0+URZ], R3 ;  /* 0x00000003000075a7 */ /* 0x0022a400080011ff */
[----:B--2---:R-:W-:Y:S05]  /*7430*/  @!P0 NANOSLEEP.SYNCS 0x989680 ;  /* 0x009896800000895d */ /* 0x004fea0003900000 */
[----:B------:R-:W2:Y:S02]  /*7440*/  @!P0 SYNCS.PHASECHK.TRANS64 P0, [R0+URZ], R3 ;  /* 0x00000003000085a7 */ /* 0x000ea400080010ff */
[----:B--2---:R-:W-:Y:S05]  /*7450*/  @!P0 BRA `(.L_x_135) ;  /* 0xfffffffc00f08947 */ /* 0x004fea000383ffff */
[----:B------:R-:W-:Y:S05]  /*7460*/  BRA `(.L_x_136) ;  /* 0xffffffb4002c7947 */ /* 0x000fea000383ffff */
.L_x_44:
[----:B----4-:R-:W-:-:S07]  /*7470*/  MOV R0, UR5 ;  /* 0x0000000500007c02 */ /* 0x010fce0008000f00 */
.L_x_137:
[----:B-1----:R1:W2:Y:S02]  /*7480*/  SYNCS.PHASECHK.TRANS64.TRYWAIT P0, [R0+URZ], R3 ;  /* 0x00000003000075a7 */ /* 0x0022a400080011ff */
[----:B--2---:R-:W-:Y:S05]  /*7490*/  @!P0 NANOSLEEP.SYNCS 0x989680 ;  /* 0x009896800000895d */ /* 0x004fea0003900000 */
[----:B------:R-:W2:Y:S02]  /*74a0*/  @!P0 SYNCS.PHASECHK.TRANS64 P0, [R0+URZ], R3 ;  /* 0x00000003000085a7 */ /* 0x000ea400080010ff */
[----:B--2---:R-:W-:Y:S05]  /*74b0*/  @!P0 BRA `(.L_x_137) ;  /* 0xfffffffc00f08947 */ /* 0x004fea000383ffff */
[----:B------:R-:W-:Y:S05]  /*74c0*/  BRA `(.L_x_138) ;  /* 0xffffffb400387947 */ /* 0x000fea000383ffff */
.L_x_45:
[----:B----4-:R-:W-:-:S07]  /*74d0*/  MOV R0, UR5 ;  /* 0x0000000500007c02 */ /* 0x010fce0008000f00 */
.L_x_139:
[----:B-1----:R1:W2:Y:S02]  /*74e0*/  SYNCS.PHASECHK.TRANS64.TRYWAIT P0, [R0+URZ], R3 ;  /* 0x00000003000075a7 */ /* 0x0022a400080011ff */
[----:B--2---:R-:W-:Y:S05]  /*74f0*/  @!P0 NANOSLEEP.SYNCS 0x989680 ;  /* 0x009896800000895d */ /* 0x004fea0003900000 */
[----:B------:R-:W2:Y:S02]  /*7500*/  @!P0 SYNCS.PHASECHK.TRANS64 P0, [R0+URZ], R3 ;  /* 0x00000003000085a7 */ /* 0x000ea400080010ff */
[----:B--2---:R-:W-:Y:S05]  /*7510*/  @!P0 BRA `(.L_x_139) ;  /* 0xfffffffc00f08947 */ /* 0x004fea000383ffff */
[----:B------:R-:W-:Y:S05]  /*7520*/  BRA `(.L_x_140) ;  /* 0xffffffb400447947 */ /* 0x000fea000383ffff */
.L_x_46:
[----:B----4-:R-:W-:-:S07]  /*7530*/  MOV R0, UR5 ;  /* 0x0000000500007c02 */ /* 0x010fce0008000f00 */
.L_x_141:
[----:B-1----:R1:W2:Y:S02]  /*7540*/  SYNCS.PHASECHK.TRANS64.TRYWAIT P0, [R0+URZ], R3 ;  /* 0x00000003000075a7 */ /* 0x0022a400080011ff */
[----:B--2---:R-:W-:Y:S05]  /*7550*/  @!P0 NANOSLEEP.SYNCS 0x989680 ;  /* 0x009896800000895d */ /* 0x004fea0003900000 */
[----:B------:R-:W2:Y:S02]  /*7560*/  @!P0 SYNCS.PHASECHK.TRANS64 P0, [R0+URZ], R3 ;  /* 0x00000003000085a7 */ /* 0x000ea400080010ff */
[----:B--2---:R-:W-:Y:S05]  /*7570*/  @!P0 BRA `(.L_x_141) ;  /* 0xfffffffc00f08947 */ /* 0x004fea000383ffff */
[----:B------:R-:W-:Y:S05]  /*7580*/  BRA `(.L_x_142) ;  /* 0xffffffb400507947 */ /* 0x000fea000383ffff */
.L_x_47:
[----:B----4-:R-:W-:-:S07]  /*7590*/  MOV R0, UR5 ;  /* 0x0000000500007c02 */ /* 0x010fce0008000f00 */
.L_x_143:
[----:B-1----:R1:W2:Y:S02]  /*75a0*/  SYNCS.PHASECHK.TRANS64.TRYWAIT P0, [R0+URZ], R3 ;  /* 0x00000003000075a7 */ /* 0x0022a400080011ff */
[----:B--2---:R-:W-:Y:S05]  /*75b0*/  @!P0 NANOSLEEP.SYNCS 0x989680 ;  /* 0x009896800000895d */ /* 0x004fea0003900000 */
[----:B------:R-:W2:Y:S02]  /*75c0*/  @!P0 SYNCS.PHASECHK.TRANS64 P0, [R0+URZ], R3 ;  /* 0x00000003000085a7 */ /* 0x000ea400080010ff */
[----:B--2---:R-:W-:Y:S05]  /*75d0*/  @!P0 BRA `(.L_x_143) ;  /* 0xfffffffc00f08947 */ /* 0x004fea000383ffff */
[----:B------:R-:W-:Y:S05]  /*75e0*/  BRA `(.L_x_144) ;  /* 0xffffffb4005c7947 */ /* 0x000fea000383ffff */
.L_x_48:
[----:B----4-:R-:W-:-:S07]  /*75f0*/  MOV R0, UR5 ;  /* 0x0000000500007c02 */ /* 0x010fce0008000f00 */
.L_x_145:
[----:B-1----:R1:W2:Y:S02]  /*7600*/  SYNCS.PHASECHK.TRANS64.TRYWAIT P0, [R0+URZ], R3 ;  /* 0x00000003000075a7 */ /* 0x0022a400080011ff */
[----:B--2---:R-:W-:Y:S05]  /*7610*/  @!P0 NANOSLEEP.SYNCS 0x989680 ;  /* 0x009896800000895d */ /* 0x004fea0003900000 */
[----:B------:R-:W2:Y:S02]  /*7620*/  @!P0 SYNCS.PHASECHK.TRANS64 P0, [R0+URZ], R3 ;  /* 0x00000003000085a7 */ /* 0x000ea400080010ff */
[----:B--2---:R-:W-:Y:S05]  /*7630*/  @!P0 BRA `(.L_x_145) ;  /* 0xfffffffc00f08947 */ /* 0x004fea000383ffff */
[----:B------:R-:W-:Y:S05]  /*7640*/  BRA `(.L_x_146) ;  /* 0xffffffb400687947 */ /* 0x000fea000383ffff */
.L_x_49:
[----:B----4-:R-:W-:-:S07]  /*7650*/  MOV R0, UR5 ;  /* 0x0000000500007c02 */ /* 0x010fce0008000f00 */
.L_x_147:
[----:B-1----:R1:W2:Y:S02]  /*7660*/  SYNCS.PHASECHK.TRANS64.TRYWAIT P0, [R0+URZ], R3 ;  /* 0x00000003000075a7 */ /* 0x0022a400080011ff */
[----:B--2---:R-:W-:Y:S05]  /*7670*/  @!P0 NANOSLEEP.SYNCS 0x989680 ;  /* 0x009896800000895d */ /* 0x004fea0003900000 */
[----:B------:R-:W2:Y:S02]  /*7680*/  @!P0 SYNCS.PHASECHK.TRANS64 P0, [R0+URZ], R3 ;  /* 0x00000003000085a7 */ /* 0x000ea400080010ff */
[----:B--2---:R-:W-:Y:S05]  /*7690*/  @!P0 BRA `(.L_x_147) ;  /* 0xfffffffc00f08947 */ /* 0x004fea000383ffff */
[----:B------:R-:W-:Y:S05]  /*76a0*/  BRA `(.L_x_148) ;  /* 0xffffffb400747947 */ /* 0x000fea000383ffff */
.L_x_50:
[----:B----4-:R-:W-:-:S07]  /*76b0*/  MOV R0, UR5 ;  /* 0x0000000500007c02 */ /* 0x010fce0008000f00 */
.L_x_149:
[----:B-1----:R1:W2:Y:S02]  /*76c0*/  SYNCS.PHASECHK.TRANS64.TRYWAIT P0, [R0+URZ], R3 ;  /* 0x00000003000075a7 */ /* 0x0022a400080011ff */
[----:B--2---:R-:W-:Y:S05]  /*76d0*/  @!P0 NANOSLEEP.SYNCS 0x989680 ;  /* 0x009896800000895d */ /* 0x004fea0003900000 */
[----:B------:R-:W2:Y:S02]  /*76e0*/  @!P0 SYNCS.PHASECHK.TRANS64 P0, [R0+URZ], R3 ;  /* 0x00000003000085a7 */ /* 0x000ea400080010ff */
[----:B--2---:R-:W-:Y:S05]  /*76f0*/  @!P0 BRA `(.L_x_149) ;  /* 0xfffffffc00f08947 */ /* 0x004fea000383ffff */
[----:B------:R-:W-:Y:S05]  /*7700*/  BRA `(.L_x_150) ;  /* 0xffffffb400807947 */ /* 0x000fea000383ffff */
.L_x_51:
[----:B----4-:R-:W-:-:S07]  /*7710*/  MOV R0, UR5 ;  /* 0x0000000500007c02 */ /* 0x010fce0008000f00 */
.L_x_151:
[----:B-1----:R1:W2:Y:S02]  /*7720*/  SYNCS.PHASECHK.TRANS64.TRYWAIT P0, [R0+URZ], R3 ;  /* 0x00000003000075a7 */ /* 0x0022a400080011ff */
[----:B--2---:R-:W-:Y:S05]  /*7730*/  @!P0 NANOSLEEP.SYNCS 0x989680 ;  /* 0x009896800000895d */ /* 0x004fea0003900000 */
[----:B------:R-:W2:Y:S02]  /*7740*/  @!P0 SYNCS.PHASECHK.TRANS64 P0, [R0+URZ], R3 ;  /* 0x00000003000085a7 */ /* 0x000ea400080010ff */
[----:B--2---:R-:W-:Y:S05]  /*7750*/  @!P0 BRA `(.L_x_151) ;  /* 0xfffffffc00f08947 */ /* 0x004fea000383ffff */
[----:B------:R-:W-:Y:S05]  /*7760*/  BRA `(.L_x_152) ;  /* 0xffffffb4008c7947 */ /* 0x000fea000383ffff */
.L_x_52:
[----:B----4-:R-:W-:-:S07]  /*7770*/  MOV R0, UR5 ;  /* 0x0000000500007c02 */ /* 0x010fce0008000f00 */
.L_x_153:
[----:B-1----:R1:W2:Y:S02]  /*7780*/  SYNCS.PHASECHK.TRANS64.TRYWAIT P0, [R0+URZ], R3 ;  /* 0x00000003000075a7 */ /* 0x0022a400080011ff */
[----:B--2---:R-:W-:Y:S05]  /*7790*/  @!P0 NANOSLEEP.SYNCS 0x989680 ;  /* 0x009896800000895d */ /* 0x004fea0003900000 */
[----:B------:R-:W2:Y:S02]  /*77a0*/  @!P0 SYNCS.PHASECHK.TRANS64 P0, [R0+URZ], R3 ;  /* 0x00000003000085a7 */ /* 0x000ea400080010ff */
[----:B--2---:R-:W-:Y:S05]  /*77b0*/  @!P0 BRA `(.L_x_153) ;  /* 0xfffffffc00f08947 */ /* 0x004fea000383ffff */
[----:B------:R-:W-:Y:S05]  /*77c0*/  BRA `(.L_x_154) ;  /* 0xffffffb400987947 */ /* 0x000fea000383ffff */
.L_x_53:
[----:B----4-:R-:W-:-:S07]  /*77d0*/  MOV R0, UR5 ;  /* 0x0000000500007c02 */ /* 0x010fce0008000f00 */
.L_x_155:
[----:B-1----:R1:W2:Y:S02]  /*77e0*/  SYNCS.PHASECHK.TRANS64.TRYWAIT P0, [R0+URZ], R3 ;  /* 0x00000003000075a7 */ /* 0x0022a400080011ff */
[----:B--2---:R-:W-:Y:S05]  /*77f0*/  @!P0 NANOSLEEP.SYNCS 0x989680 ;  /* 0x009896800000895d */ /* 0x004fea0003900000 */
[----:B------:R-:W2:Y:S02]  /*7800*/  @!P0 SYNCS.PHASECHK.TRANS64 P0, [R0+URZ], R3 ;  /* 0x00000003000085a7 */ /* 0x000ea400080010ff */
[----:B--2---:R-:W-:Y:S05]  /*7810*/  @!P0 BRA `(.L_x_155) ;  /* 0xfffffffc00f08947 */ /* 0x004fea000383ffff */
[----:B------:R-:W-:Y:S05]  /*7820*/  BRA `(.L_x_156) ;  /* 0xffffffb400a47947 */ /* 0x000fea000383ffff */
.L_x_54:
[----:B----4-:R-:W-:-:S07]  /*7830*/  MOV R0, UR5 ;  /* 0x0000000500007c02 */ /* 0x010fce0008000f00 */
.L_x_157:
[----:B-1----:R1:W2:Y:S02]  /*7840*/  SYNCS.PHASECHK.TRANS64.TRYWAIT P0, [R0+URZ], R3 ;  /* 0x00000003000075a7 */ /* 0x0022a400080011ff */
[----:B--2---:R-:W-:Y:S05]  /*7850*/  @!P0 NANOSLEEP.SYNCS 0x989680 ;  /* 0x009896800000895d */ /* 0x004fea0003900000 */
[----:B------:R-:W2:Y:S02]  /*7860*/  @!P0 SYNCS.PHASECHK.TRANS64 P0, [R0+URZ], R3 ;  /* 0x00000003000085a7 */ /* 0x000ea400080010ff */
[----:B--2---:R-:W-:Y:S05]  /*7870*/  @!P0 BRA `(.L_x_157) ;  /* 0xfffffffc00f08947 */ /* 0x004fea000383ffff */
[----:B------:R-:W-:Y:S05]  /*7880*/  BRA `(.L_x_158) ;  /* 0xffffffb400b07947 */ /* 0x000fea000383ffff */
.L_x_55:
[----:B----4-:R-:W-:-:S07]  /*7890*/  MOV R0, UR5 ;  /* 0x0000000500007c02 */ /* 0x010fce0008000f00 */
.L_x_159:
[----:B-1----:R1:W2:Y:S02]  /*78a0*/  SYNCS.PHASECHK.TRANS64.TRYWAIT P0, [R0+URZ], R3 ;  /* 0x00000003000075a7 */ /* 0x0022a400080011ff */
[----:B--2---:R-:W-:Y:S05]  /*78b0*/  @!P0 NANOSLEEP.SYNCS 0x989680 ;  /* 0x009896800000895d */ /* 0x004fea0003900000 */
[----:B------:R-:W2:Y:S02]  /*78c0*/  @!P0 SYNCS.PHASECHK.TRANS64 P0, [R0+URZ], R3 ;  /* 0x00000003000085a7 */ /* 0x000ea400080010ff */
[----:B--2---:R-:W-:Y:S05]  /*78d0*/  @!P0 BRA `(.L_x_159) ;  /* 0xfffffffc00f08947 */ /* 0x004fea000383ffff */
[----:B------:R-:W-:Y:S05]  /*78e0*/  BRA `(.L_x_160) ;  /* 0xffffffb400bc7947 */ /* 0x000fea000383ffff */
.L_x_56:
[----:B----4-:R-:W-:-:S07]  /*78f0*/  MOV R0, UR5 ;  /* 0x0000000500007c02 */ /* 0x010fce0008000f00 */
.L_x_161:
[----:B-1----:R1:W2:Y:S02]  /*7900*/  SYNCS.PHASECHK.TRANS64.TRYWAIT P0, [R0+URZ], R3 ;  /* 0x00000003000075a7 */ /* 0x0022a400080011ff */
[----:B--2---:R-:W-:Y:S05]  /*7910*/  @!P0 NANOSLEEP.SYNCS 0x989680 ;  /* 0x009896800000895d */ /* 0x004fea0003900000 */
[----:B------:R-:W2:Y:S02]  /*7920*/  @!P0 SYNCS.PHASECHK.TRANS64 P0, [R0+URZ], R3 ;  /* 0x00000003000085a7 */ /* 0x000ea400080010ff */
[----:B--2---:R-:W-:Y:S05]  /*7930*/  @!P0 BRA `(.L_x_161) ;  /* 0xfffffffc00f08947 */ /* 0x004fea000383ffff */
[----:B------:R-:W-:Y:S05]  /*7940*/  BRA `(.L_x_162) ;  /* 0xffffffb400c87947 */ /* 0x000fea000383ffff */
.L_x_57:
[----:B----4-:R-:W-:-:S07]  /*7950*/  MOV R0, UR5 ;  /* 0x0000000500007c02 */ /* 0x010fce0008000f00 */
.L_x_163:
[----:B-1----:R1:W2:Y:S02]  /*7960*/  SYNCS.PHASECHK.TRANS64.TRYWAIT P0, [R0+URZ], R3 ;  /* 0x00000003000075a7 */ /* 0x0022a400080011ff */
[----:B--2---:R-:W-:Y:S05]  /*7970*/  @!P0 NANOSLEEP.SYNCS 0x989680 ;  /* 0x009896800000895d */ /* 0x004fea0003900000 */
[----:B------:R-:W2:Y:S02]  /*7980*/  @!P0 SYNCS.PHASECHK.TRANS64 P0, [R0+URZ], R3 ;  /* 0x00000003000085a7 */ /* 0x000ea400080010ff */
[----:B--2---:R-:W-:Y:S05]  /*7990*/  @!P0 BRA `(.L_x_163) ;  /* 0xfffffffc00f08947 */ /* 0x004fea000383ffff */
[----:B------:R-:W-:Y:S05]  /*79a0*/  BRA `(.L_x_164) ;  /* 0xffffffb400d47947 */ /* 0x000fea000383ffff */
.L_x_58:
[----:B----4-:R-:W-:-:S07]  /*79b0*/  MOV R0, UR5 ;  /* 0x0000000500007c02 */ /* 0x010fce0008000f00 */
.L_x_165:
[----:B-1----:R1:W2:Y:S02]  /*79c0*/  SYNCS.PHASECHK.TRANS64.TRYWAIT P0, [R0+URZ], R3 ;  /* 0x00000003000075a7 */ /* 0x0022a400080011ff */
[----:B--2---:R-:W-:Y:S05]  /*79d0*/  @!P0 NANOSLEEP.SYNCS 0x989680 ;  /* 0x009896800000895d */ /* 0x004fea0003900000 */
[----:B------:R-:W2:Y:S02]  /*79e0*/  @!P0 SYNCS.PHASECHK.TRANS64 P0, [R0+URZ], R3 ;  /* 0x00000003000085a7 */ /* 0x000ea400080010ff */
[----:B--2---:R-:W-:Y:S05]  /*79f0*/  @!P0 BRA `(.L_x_165) ;  /* 0xfffffffc00f08947 */ /* 0x004fea000383ffff */
[----:B------:R-:W-:Y:S05]  /*7a00*/  BRA `(.L_x_166) ;  /* 0xffffffb400e07947 */ /* 0x000fea000383ffff */
.L_x_59:
[----:B----4-:R-:W-:-:S07]  /*7a10*/  MOV R0, UR5 ;  /* 0x0000000500007c02 */ /* 0x010fce0008000f00 */
.L_x_167:
[----:B-1----:R1:W2:Y:S02]  /*7a20*/  SYNCS.PHASECHK.TRANS64.TRYWAIT P0, [R0+URZ], R3 ;  /* 0x00000003000075a7 */ /* 0x0022a400080011ff */
[----:B--2---:R-:W-:Y:S05]  /*7a30*/  @!P0 NANOSLEEP.SYNCS 0x989680 ;  /* 0x009896800000895d */ /* 0x004fea0003900000 */
[----:B------:R-:W2:Y:S02]  /*7a40*/  @!P0 SYNCS.PHASECHK.TRANS64 P0, [R0+URZ], R3 ;  /* 0x00000003000085a7 */ /* 0x000ea400080010ff */
[----:B--2---:R-:W-:Y:S05]  /*7a50*/  @!P0 BRA `(.L_x_167) ;  /* 0xfffffffc00f08947 */ /* 0x004fea000383ffff */
[----:B------:R-:W-:Y:S05]  /*7a60*/  BRA `(.L_x_168) ;  /* 0xffffffb400ec7947 */ /* 0x000fea000383ffff */
.L_x_60:
[----:B----4-:R-:W-:-:S07]  /*7a70*/  MOV R0, UR5 ;  /* 0x0000000500007c02 */ /* 0x010fce0008000f00 */
.L_x_169:
[----:B-1----:R1:W2:Y:S02]  /*7a80*/  SYNCS.PHASECHK.TRANS64.TRYWAIT P0, [R0+URZ], R3 ;  /* 0x00000003000075a7 */ /* 0x0022a400080011ff */
[----:B--2---:R-:W-:Y:S05]  /*7a90*/  @!P0 NANOSLEEP.SYNCS 0x989680 ;  /* 0x009896800000895d */ /* 0x004fea0003900000 */
[----:B------:R-:W2:Y:S02]  /*7aa0*/  @!P0 SYNCS.PHASECHK.TRANS64 P0, [R0+URZ], R3 ;  /* 0x00000003000085a7 */ /* 0x000ea400080010ff */
[----:B--2---:R-:W-:Y:S05]  /*7ab0*/  @!P0 BRA `(.L_x_169) ;  /* 0xfffffffc00f08947 */ /* 0x004fea000383ffff */
[----:B------:R-:W-:Y:S05]  /*7ac0*/  BRA `(.L_x_170) ;  /* 0xffffffb400f87947 */ /* 0x000fea000383ffff */
.L_x_61:
[----:B----4-:R-:W-:-:S07]  /*7ad0*/  MOV R0, UR5 ;  /* 0x0000000500007c02 */ /* 0x010fce0008000f00 */
.L_x_171:
[----:B-1----:R1:W2:Y:S02]  /*7ae0*/  SYNCS.PHASECHK.TRANS64.TRYWAIT P0, [R0+URZ], R3 ;  /* 0x00000003000075a7 */ /* 0x0022a400080011ff */
[----:B--2---:R-:W-:Y:S05]  /*7af0*/  @!P0 NANOSLEEP.SYNCS 0x989680 ;  /* 0x009896800000895d */ /* 0x004fea0003900000 */
[----:B------:R-:W2:Y:S02]  /*7b00*/  @!P0 SYNCS.PHASECHK.TRANS64 P0, [R0+URZ], R3 ;  /* 0x00000003000085a7 */ /* 0x000ea400080010ff */
[----:B--2---:R-:W-:Y:S05]  /*7b10*/  @!P0 BRA `(.L_x_171) ;  /* 0xfffffffc00f08947 */ /* 0x004fea000383ffff */
[----:B------:R-:W-:Y:S05]  /*7b20*/  BRA `(.L_x_172) ;  /* 0xffffffb800047947 */ /* 0x000fea000383ffff */
.L_x_62:
[----:B----4-:R-:W-:-:S07]  /*7b30*/  MOV R0, UR5 ;  /* 0x0000000500007c02 */ /* 0x010fce0008000f00 */
.L_x_173:
[----:B-1----:R1:W2:Y:S02]  /*7b40*/  SYNCS.PHASECHK.TRANS64.TRYWAIT P0, [R0+URZ], R3 ;  /* 0x00000003000075a7 */ /* 0x0022a400080011ff */
[----:B--2---:R-:W-:Y:S05]  /*7b50*/  @!P0 NANOSLEEP.SYNCS 0x989680 ;  /* 0x009896800000895d */ /* 0x004fea0003900000 */
[----:B------:R-:W2:Y:S02]  /*7b60*/  @!P0 SYNCS.PHASECHK.TRANS64 P0, [R0+URZ], R3 ;  /* 0x00000003000085a7 */ /* 0x000ea400080010ff */
[----:B--2---:R-:W-:Y:S05]  /*7b70*/  @!P0 BRA `(.L_x_173) ;  /* 0xfffffffc00f08947 */ /* 0x004fea000383ffff */
[----:B------:R-:W-:Y:S05]  /*7b80*/  BRA `(.L_x_174) ;  /* 0xffffffb800107947 */ /* 0x000fea000383ffff */
.L_x_65:
[----:B-1----:R1:W2:Y:S02]  /*7b90*/  SYNCS.PHASECHK.TRANS64.TRYWAIT P0, [R0+URZ+0x230], R5 ;  /* 0x00023005000075a7 */ /* 0x0022a400080011ff */
[----:B--2---:R-:W-:Y:S05]  /*7ba0*/  @!P0 NANOSLEEP.SYNCS 0x989680 ;  /* 0x009896800000895d */ /* 0x004fea0003900000 */
[----:B------:R-:W2:Y:S02]  /*7bb0*/  @!P0 SYNCS.PHASECHK.TRANS64 P0, [R0+URZ+0x230], R5 ;  /* 0x00023005000085a7 */ /* 0x000ea400080010ff */
[----:B--2---:R-:W-:Y:S05]  /*7bc0*/  @!P0 BRA `(.L_x_65) ;  /* 0xfffffffc00f08947 */ /* 0x004fea000383ffff */
[----:B------:R-:W-:Y:S05]  /*7bd0*/  BRA `(.L_x_175) ;  /* 0xffffffb8006c7947 */ /* 0x000fea000383ffff */
.L_x_66:
[----:B------:R-:W-:-:S07]  /*7be0*/  MOV R0, UR5 ;  /* 0x0000000500007c02 */ /* 0x000fce0008000f00 */
.L_x_176:
[----:B-1----:R1:W2:Y:S02]  /*7bf0*/  SYNCS.PHASECHK.TRANS64.TRYWAIT P0, [R0+URZ+0x1e0], R5 ;  /* 0x0001e005000075a7 */ /* 0x0022a400080011ff */
[----:B--2---:R-:W-:Y:S05]  /*7c00*/  @!P0 NANOSLEEP.SYNCS 0x989680 ;  /* 0x009896800000895d */ /* 0x004fea0003900000 */
[----:B------:R-:W2:Y:S02]  /*7c10*/  @!P0 SYNCS.PHASECHK.TRANS64 P0, [R0+URZ+0x1e0], R5 ;  /* 0x0001e005000085a7 */ /* 0x000ea400080010ff */
[----:B--2---:R-:W-:Y:S05]  /*7c20*/  @!P0 BRA `(.L_x_176) ;  /* 0xfffffffc00f08947 */ /* 0x004fea000383ffff */
[----:B------:R-:W-:Y:S05]  /*7c30*/  BRA `(.L_x_177) ;  /* 0xffffffb8007c7947 */ /* 0x000fea000383ffff */
.L_x_67:
[----:B-1----:R1:W2:Y:S02]  /*7c40*/  SYNCS.PHASECHK.TRANS64.TRYWAIT P1, [R0+URZ+0x1d0], R5 ;  /* 0x0001d005000075a7 */ /* 0x0022a400080211ff */
[----:B--2---:R-:W-:Y:S05]  /*7c50*/  @!P1 NANOSLEEP.SYNCS 0x989680 ;  /* 0x009896800000995d */ /* 0x004fea0003900000 */
[----:B------:R-:W2:Y:S02]  /*7c60*/  @!P1 SYNCS.PHASECHK.TRANS64 P1, [R0+URZ+0x1d0], R5 ;  /* 0x0001d005000095a7 */ /* 0x000ea400080210ff */
[----:B--2---:R-:W-:Y:S05]  /*7c70*/  @!P1 BRA `(.L_x_67) ;  /* 0xfffffffc00f09947 */ /* 0x004fea000383ffff */
[----:B------:R-:W-:Y:S05]  /*7c80*/  BRA `(.L_x_178) ;  /* 0xffffffb800ac7947 */ /* 0x000fea000383ffff */
.L_x_70:
[----:B------:R-:W-:-:S07]  /*7c90*/  MOV R0, UR5 ;  /* 0x0000000500007c02 */ /* 0x000fce0008000f00 */
.L_x_179:
[----:B-1----:R1:W2:Y:S02]  /*7ca0*/  SYNCS.PHASECHK.TRANS64.TRYWAIT P0, [R0+URZ+0x1e0], R3 ;  /* 0x0001e003000075a7 */ /* 0x0022a400080011ff */
[----:B--2---:R-:W-:Y:S05]  /*7cb0*/  @!P0 NANOSLEEP.SYNCS 0x989680 ;  /* 0x009896800000895d */ /* 0x004fea0003900000 */
[----:B------:R-:W2:Y:S02]  /*7cc0*/  @!P0 SYNCS.PHASECHK.TRANS64 P0, [R0+URZ+0x1e0], R3 ;  /* 0x0001e003000085a7 */ /* 0x000ea400080010ff */
[----:B--2---:R-:W-:Y:S05]  /*7cd0*/  @!P0 BRA `(.L_x_179) ;  /* 0xfffffffc00f08947 */ /* 0x004fea000383ffff */
[----:B------:R-:W-:Y:S05]  /*7ce0*/  BRA `(.L_x_69) ;  /* 0xffffffbc00007947 */ /* 0x000fea000383ffff */
.L_x_77:
[----:B-1----:R1:W2:Y:S02]  /*7cf0*/  SYNCS.PHASECHK.TRANS64.TRYWAIT P1, [R0+URZ+0x1d0], R5 ;  /* 0x0001d005000075a7 */ /* 0x0022a400080211ff */
[----:B--2---:R-:W-:Y:S05]  /*7d00*/  @!P1 NANOSLEEP.SYNCS 0x989680 ;  /* 0x009896800000995d */ /* 0x004fea0003900000 */
[----:B------:R-:W2:Y:S02]  /*7d10*/  @!P1 SYNCS.PHASECHK.TRANS64 P1, [R0+URZ+0x1d0], R5 ;  /* 0x0001d005000095a7 */ /* 0x000ea400080210ff */
[----:B--2---:R-:W-:Y:S05]  /*7d20*/  @!P1 BRA `(.L_x_77) ;  /* 0xfffffffc00f09947 */ /* 0x004fea000383ffff */
[----:B------:R-:W-:Y:S05]  /*7d30*/  BRA `(.L_x_180) ;  /* 0xffffffc0005c7947 */ /* 0x000fea000383ffff */
.L_x_78:
[----:B------:R-:W-:-:S07]  /*7d40*/  MOV R3, UR8 ;  /* 0x0000000800037c02 */ /* 0x000fce0008000f00 */
.L_x_181:
[----:B-1----:R1:W2:Y:S02]  /*7d50*/  SYNCS.PHASECHK.TRANS64.TRYWAIT P0, [R3+URZ+0x210], R0 ;  /* 0x00021000030075a7 */ /* 0x0022a400080011ff */
[----:B--2---:R-:W-:Y:S05]  /*7d60*/  @!P0 NANOSLEEP.SYNCS 0x989680 ;  /* 0x009896800000895d */ /* 0x004fea0003900000 */
[----:B------:R-:W2:Y:S02]  /*7d70*/  @!P0 SYNCS.PHASECHK.TRANS64 P0, [R3+URZ+0x210], R0 ;  /* 0x00021000030085a7 */ /* 0x000ea400080010ff */
[----:B--2---:R-:W-:Y:S05]  /*7d80*/  @!P0 BRA `(.L_x_181) ;  /* 0xfffffffc00f08947 */ /* 0x004fea000383ffff */
[----:B------:R-:W-:Y:S05]  /*7d90*/  BRA `(.L_x_182) ;  /* 0xffffffc000ac7947 */ /* 0x000fea000383ffff */
.L_x_81:
[----:B------:R-:W-:Y:S07]  /*7da0*/  MOV R0, UR7 ;  /* 0x0000000700007c02 */ /* 0x000fee0008000f00 */
.L_x_183:
[----:B-1----:R1:W2:Y:S02]  /*7db0*/  SYNCS.PHASECHK.TRANS64.TRYWAIT P0, [R0+URZ], R3 ;  /* 0x00000003000075a7 */ /* 0x0022a400080011ff */
[----:B--2---:R-:W-:Y:S05]  /*7dc0*/  @!P0 NANOSLEEP.SYNCS 0x989680 ;  /* 0x009896800000895d */ /* 0x004fea0003900000 */
[----:B------:R-:W2:Y:S02]  /*7dd0*/  @!P0 SYNCS.PHASECHK.TRANS64 P0, [R0+URZ], R3 ;  /* 0x00000003000085a7 */ /* 0x000ea400080010ff */
[----:B--2---:R-:W-:Y:S05]  /*7de0*/  @!P0 BRA `(.L_x_183) ;  /* 0xfffffffc00f08947 */ /* 0x004fea000383ffff */
[----:B------:R-:W-:Y:S05]  /*7df0*/  BRA `(.L_x_80) ;  /* 0xffffffc000c87947 */ /* 0x000fea000383ffff */
.L_x_84:
[----:B------:R-:W-:-:S07]  /*7e00*/  MOV R0, UR5 ;  /* 0x0000000500007c02 */ /* 0x000fce0008000f00 */
.L_x_184:
[----:B--2---:R2:W3:Y:S02]  /*7e10*/  SYNCS.PHASECHK.TRANS64.TRYWAIT P0, [R0+URZ], R3 ;  /* 0x00000003000075a7 */ /* 0x0044e400080011ff */
[----:B---3--:R-:W-:Y:S05]  /*7e20*/  @!P0 NANOSLEEP.SYNCS 0x989680 ;  /* 0x009896800000895d */ /* 0x008fea0003900000 */
[----:B------:R-:W3:Y:S02]  /*7e30*/  @!P0 SYNCS.PHASECHK.TRANS64 P0, [R0+URZ], R3 ;  /* 0x00000003000085a7 */ /* 0x000ee400080010ff */
[----:B---3--:R-:W-:Y:S05]  /*7e40*/  @!P0 BRA `(.L_x_184) ;  /* 0xfffffffc00f08947 */ /* 0x008fea000383ffff */
[----:B------:R-:W-:Y:S05]  /*7e50*/  BRA `(.L_x_185) ;  /* 0xffffffc4007c7947 */ /* 0x000fea000383ffff */
.L_x_85:
[----:B------:R-:W-:-:S07]  /*7e60*/  MOV R0, UR5 ;  /* 0x0000000500007c02 */ /* 0x000fce0008000f00 */
.L_x_186:
[----:B-1----:R1:W2:Y:S02]  /*7e70*/  SYNCS.PHASECHK.TRANS64.TRYWAIT P0, [R0+URZ], R3 ;  /* 0x00000003000075a7 */ /* 0x0022a400080011ff */
[----:B--2---:R-:W-:Y:S05]  /*7e80*/  @!P0 NANOSLEEP.SYNCS 0x989680 ;  /* 0x009896800000895d */ /* 0x004fea0003900000 */
[----:B------:R-:W2:Y:S02]  /*7e90*/  @!P0 SYNCS.PHASECHK.TRANS64 P0, [R0+URZ], R3 ;  /* 0x00000003000085a7 */ /* 0x000ea400080010ff */
[----:B--2---:R-:W-:Y:S05]  /*7ea0*/  @!P0 BRA `(.L_x_186) ;  /* 0xfffffffc00f08947 */ /* 0x004fea000383ffff */
[----:B------:R-:W-:Y:S05]  /*7eb0*/  BRA `(.L_x_187) ;  /* 0xffffffc400887947 */ /* 0x000fea000383ffff */
.L_x_86:
[----:B------:R-:W-:-:S07]  /*7ec0*/  MOV R0, UR5 ;  /* 0x0000000500007c02 */ /* 0x000fce0008000f00 */
.L_x_188:
[----:B-1----:R1:W2:Y:S02]  /*7ed0*/  SYNCS.PHASECHK.TRANS64.TRYWAIT P0, [R0+URZ], R3 ;  /* 0x00000003000075a7 */ /* 0x0022a400080011ff */
[----:B--2---:R-:W-:Y:S05]  /*7ee0*/  @!P0 NANOSLEEP.SYNCS 0x989680 ;  /* 0x009896800000895d */ /* 0x004fea0003900000 */
[----:B------:R-:W2:Y:S02]  /*7ef0*/  @!P0 SYNCS.PHASECHK.TRANS64 P0, [R0+URZ], R3 ;  /* 0x00000003000085a7 */ /* 0x000ea400080010ff */
[----:B--2---:R-:W-:Y:S05]  /*7f00*/  @!P0 BRA `(.L_x_188) ;  /* 0xfffffffc00f08947 */ /* 0x004fea000383ffff */
[----:B------:R-:W-:Y:S05]  /*7f10*/  BRA `(.L_x_189) ;  /* 0xffffffc400947947 */ /* 0x000fea000383ffff */
.L_x_87:
[----:B------:R-:W-:-:S07]  /*7f20*/  MOV R0, UR7 ;  /* 0x0000000700007c02 */ /* 0x000fce0008000f00 */
.L_x_190:
[----:B-1----:R1:W2:Y:S02]  /*7f30*/  SYNCS.PHASECHK.TRANS64.TRYWAIT P0, [R0+URZ], R3 ;  /* 0x00000003000075a7 */ /* 0x0022a400080011ff */
[----:B--2---:R-:W-:Y:S05]  /*7f40*/  @!P0 NANOSLEEP.SYNCS 0x989680 ;  /* 0x009896800000895d */ /* 0x004fea0003900000 */
[----:B------:R-:W2:Y:S02]  /*7f50*/  @!P0 SYNCS.PHASECHK.TRANS64 P0, [R0+URZ], R3 ;  /* 0x00000003000085a7 */ /* 0x000ea400080010ff */
[----:B--2---:R-:W-:Y:S05]  /*7f60*/  @!P0 BRA `(.L_x_190) ;  /* 0xfffffffc00f08947 */ /* 0x004fea000383ffff */
[----:B------:R-:W-:Y:S05]  /*7f70*/  BRA `(.L_x_191) ;  /* 0xffffffc400a07947 */ /* 0x000fea000383ffff */
.L_x_92:
[----:B---3--:R3:W1:Y:S02]  /*7f80*/  SYNCS.PHASECHK.TRANS64.TRYWAIT P0, [R0+URZ+0x1d0], R3 ;  /* 0x0001d003000075a7 */ /* 0x00866400080011ff */
[----:B-1----:R-:W-:Y:S05]  /*7f90*/  @!P0 NANOSLEEP.SYNCS 0x989680 ;  /* 0x009896800000895d */ /* 0x002fea0003900000 */
[----:B------:R-:W1:Y:S02]  /*7fa0*/  @!P0 SYNCS.PHASECHK.TRANS64 P0, [R0+URZ+0x1d0], R3 ;  /* 0x0001d003000085a7 */ /* 0x000e6400080010ff */
[----:B-1----:R-:W-:Y:S05]  /*7fb0*/  @!P0 BRA `(.L_x_92) ;  /* 0xfffffffc00f08947 */ /* 0x002fea000383ffff */
[----:B------:R-:W-:Y:S05]  /*7fc0*/  BRA `(.L_x_192) ;  /* 0xffffffc8009c7947 */ /* 0x000fea000383ffff */
.L_x_95:
[----:B------:R-:W-:Y:S07]  /*7fd0*/  MOV R0, UR6 ;  /* 0x0000000600007c02 */ /* 0x000fee0008000f00 */
.L_x_193:
[----:B-1----:R1:W3:Y:S02]  /*7fe0*/  SYNCS.PHASECHK.TRANS64.TRYWAIT P0, [R0+URZ+0x1c8], R3 ;  /* 0x0001c803000075a7 */ /* 0x0022e400080011ff */
[----:B---3--:R-:W-:Y:S05]  /*7ff0*/  @!P0 NANOSLEEP.SYNCS 0x989680 ;  /* 0x009896800000895d */ /* 0x008fea0003900000 */
[----:B------:R-:W3:Y:S02]  /*8000*/  @!P0 SYNCS.PHASECHK.TRANS64 P0, [R0+URZ+0x1c8], R3 ;  /* 0x0001c803000085a7 */ /* 0x000ee400080010ff */
[----:B---3--:R-:W-:Y:S05]  /*8010*/  @!P0 BRA `(.L_x_193) ;  /* 0xfffffffc00f08947 */ /* 0x008fea000383ffff */
[----:B------:R-:W-:Y:S05]  /*8020*/  BRA `(.L_x_94) ;  /* 0xffffffcc00887947 */ /* 0x000fea000383ffff */
.L_x_98:
[----:B------:R-:W-:Y:S07]  /*8030*/  MOV R3, UR6 ;  /* 0x0000000600037c02 */ /* 0x000fee0008000f00 */
.L_x_194:
[----:B-1----:R1:W2:Y:S02]  /*8040*/  SYNCS.PHASECHK.TRANS64.TRYWAIT P2, [R3+URZ+0x1b8], R26 ;  /* 0x0001b81a030075a7 */ /* 0x0022a400080411ff */
[----:B--2---:R-:W-:Y:S05]  /*8050*/  @!P2 NANOSLEEP.SYNCS 0x989680 ;  /* 0x009896800000a95d */ /* 0x004fea0003900000 */
[----:B------:R-:W2:Y:S02]  /*8060*/  @!P2 SYNCS.PHASECHK.TRANS64 P2, [R3+URZ+0x1b8], R26 ;  /* 0x0001b81a0300a5a7 */ /* 0x000ea400080410ff */
[----:B--2---:R-:W-:Y:S05]  /*8070*/  @!P2 BRA `(.L_x_194) ;  /* 0xfffffffc00f0a947 */ /* 0x004fea000383ffff */
[----:B------:R-:W-:Y:S05]  /*8080*/  BRA `(.L_x_195) ;  /* 0xffffffd0001c7947 */ /* 0x000fea000383ffff */
.L_x_101:
[----:B--2---:R2:W4:Y:S02]  /*8090*/  SYNCS.PHASECHK.TRANS64.TRYWAIT P0, [R0+URZ+0x1d0], R3 ;  /* 0x0001d003000075a7 */ /* 0x00452400080011ff */
[----:B----4-:R-:W-:Y:S05]  /*80a0*/  @!P0 NANOSLEEP.SYNCS 0x989680 ;  /* 0x009896800000895d */ /* 0x010fea0003900000 */
[----:B------:R-:W4:Y:S02]  /*80b0*/  @!P0 SYNCS.PHASECHK.TRANS64 P0, [R0+URZ+0x1d0], R3 ;  /* 0x0001d003000085a7 */ /* 0x000f2400080010ff */
[----:B----4-:R-:W-:Y:S05]  /*80c0*/  @!P0 BRA `(.L_x_101) ;  /* 0xfffffffc00f08947 */ /* 0x010fea000383ffff */
[----:B------:R-:W-:Y:S05]  /*80d0*/  BRA `(.L_x_196) ;  /* 0xffffffd400787947 */ /* 0x000fea000383ffff */
.L_x_112:
[----:B-1----:R-:W-:Y:S04]  /*80e0*/  MOV R0, UR43 ;  /* 0x0000002b00007c02 */ /* 0x002fe80008000f00 */
[----:B------:R1:W2:Y:S03]  /*80f0*/  SYNCS.PHASECHK.TRANS64.TRYWAIT P1, [R0+URZ+0x1b0], R3 ;  /* 0x0001b003000075a7 */ /* 0x0002a600080211ff */
[----:B--2---:R-:W-:Y:S05]  /*8100*/  @!P1 NANOSLEEP.SYNCS 0x989680 ;  /* 0x009896800000995d */ /* 0x004fea0003900000 */
[----:B------:R-:W2:Y:S02]  /*8110*/  @!P1 SYNCS.PHASECHK.TRANS64 P1, [R0+URZ+0x1b0], R3 ;  /* 0x0001b003000095a7 */ /* 0x000ea400080210ff */
[----:B--2---:R-:W-:Y:S05]  /*8120*/  @!P1 BRA `(.L_x_112) ;  /* 0xfffffffc00ec9947 */ /* 0x004fea000383ffff */
[----:B------:R-:W-:Y:S05]  /*8130*/  BRA `(.L_x_111) ;  /* 0xffffffe0006c7947 */ /* 0x000fea000383ffff */
.L_x_114:
[----:B-1----:R1:W4:Y:S02]  /*8140*/  SYNCS.PHASECHK.TRANS64.TRYWAIT P1, [R92+URZ+0x1f0], R7 ;  /* 0x0001f0075c0075a7 */ /* 0x00232400080211ff */
[----:B----4-:R-:W-:Y:S05]  /*8150*/  @!P1 NANOSLEEP.SYNCS 0x989680 ;  /* 0x009896800000995d */ /* 0x010fea0003900000 */
[----:B------:R-:W4:Y:S02]  /*8160*/  @!P1 SYNCS.PHASECHK.TRANS64 P1, [R92+URZ+0x1f0], R7 ;  /* 0x0001f0075c0095a7 */ /* 0x000f2400080210ff */
[----:B----4-:R-:W-:Y:S05]  /*8170*/  @!P1 BRA `(.L_x_114) ;  /* 0xfffffffc00f09947 */ /* 0x010fea000383ffff */
[----:B------:R-:W-:Y:S05]  /*8180*/  BRA `(.L_x_113) ;  /* 0xffffffe000a87947 */ /* 0x000fea000383ffff */
        .weak           $__internal_0_$__cuda_sm10x_tcgen05_guardrail_trap_col_being_dealloced_not_returned_by_alloc
        .type           $__internal_0_$__cuda_sm10x_tcgen05_guardrail_trap_col_being_dealloced_not_returned_by_alloc,@function
        .size           $__internal_0_$__cuda_sm10x_tcgen05_guardrail_trap_col_being_dealloced_not_returned_by_alloc,($__internal_1_$__cuda_sm10x_tcgen05_guardrail_trap_phase_invalid_during_alloc - $__internal_0_$__cuda_sm10x_tcgen05_guardrail_trap_col_being_dealloced_not_returned_by_alloc)
$__internal_0_$__cuda_sm10x_tcgen05_guardrail_trap_col_being_dealloced_not_returned_by_alloc:
[----:B------:R-:W-:Y:S05]  /*8190*/  BPT.TRAP 0x1 ;  /* 0x000000040000795c */ /* 0x000fea0000300000 */
[----:B------:R-:W-:-:S04]  /*81a0*/  HFMA2 R3, -RZ, RZ, 0, 0 ;  /* 0x00000000ff037431 */ /* 0x000fc800000001ff */
[----:B------:R-:W-:Y:S05]  /*81b0*/  RET.REL.NODEC R2 `(_ZN7cutlass13device_kernelINS_4gemm6kernel13GemmUniversalIN4cute5tupleIJiiiiEEENS1_10collective13CollectiveMmaINS1_35MainloopSm100TmaUmmaWarpSpecializedILi27ELi2ELi4ENS5_IJNS4_1CILi1EEESB_SB_EEEEENS5_IJNSA_ILi64EEESE_SE_EEENS_12float_e5m2_tENS5_IJSB_llEEENS_12float_e4m3_tENS5_IJlSB_lEEENS4_8TiledMMAINS4_8MMA_AtomIJNS4_10MMA_TraitsINS4_19SM100_MMA_F8F6F4_SSEJSG_SI_fSE_SE_NS4_17integral_constantINS4_4UMMA5MajorELSQ_1EEENSO_ISQ_LSQ_0EEENSO_INSP_7ScaleInELST_0EEESU_EEEEEENS4_6LayoutISC_NS5_IJNSA_ILi0EEESY_SY_EEEEENS5_IJNS4_10UnderscoreES11_S11_EEEEENS4_13SM90_TMA_LOADENS4_14ComposedLayoutINS4_7SwizzleILi2ELi4ELi3EEENS4_18smem_ptr_flag_bitsILi8EEENSX_INS5_IJSE_NSA_ILi8EEEEEENS5_IJSB_SE_EEEEEEEvNS4_8identityES14_NS15_IS17_S19_NSX_INS5_IJS1A_SE_EEENS5_IJSE_SB_EEEEEEEvS1F_EENS_8epilogue10collective18CollectiveEpilogueINS1L_23Sm100TmaWarpSpecializedILi1ELi1ELi32ELb0ELb0EEEJSF_NS5_IJNSX_ISE_SB_EES1Q_EEESG_SJ_SG_SJ_NS1L_6fusion15FusionCallbacksIS1P_NS1S_17LinearCombinationISG_fSG_fLNS_15FloatRoundStyleE2EEESF_S1R_JEEENS4_5SM1004TMEM4LOAD26SM100_TMEM_LOAD_16dp32b32xES14_S1J_NS4_39AutoVectorizingCopyWithAssumedAlignmentILi128EEENS4_14SM90_TMA_STOREES1J_S23_S23_EEEvvEEEEvNT_6ParamsE) ;  /* 0xffffff7c02907950 */ /* 0x000fea0003c3ffff */
        .weak           $__internal_1_$__cuda_sm10x_tcgen05_guardrail_trap_phase_invalid_during_alloc
        .type           $__internal_1_$__cuda_sm10x_tcgen05_guardrail_trap_phase_invalid_during_alloc,@function
        .size           $__internal_1_$__cuda_sm10x_tcgen05_guardrail_trap_phase_invalid_during_alloc,($__internal_2_$__cuda_sm10x_tcgen05_guardrail_trap_unallocated_columns_being_dealloced - $__internal_1_$__cuda_sm10x_tcgen05_guardrail_trap_phase_invalid_during_alloc)
$__internal_1_$__cuda_sm10x_tcgen05_guardrail_trap_phase_invalid_during_alloc:
[----:B------:R-:W-:Y:S05]  /*81c0*/  BPT.TRAP 0x1 ;  /* 0x000000040000795c */ /* 0x000fea0000300000 */
[----:B------:R-:W-:-:S04]  /*81d0*/  MOV R3, 0x0 ;  /* 0x0000000000037802 */ /* 0x000fc80000000f00 */
[----:B------:R-:W-:Y:S05]  /*81e0*/  RET.REL.NODEC R2 `(_ZN7cutlass13device_kernelINS_4gemm6kernel13GemmUniversalIN4cute5tupleIJiiiiEEENS1_10collective13CollectiveMmaINS1_35MainloopSm100TmaUmmaWarpSpecializedILi27ELi2ELi4ENS5_IJNS4_1CILi1EEESB_SB_EEEEENS5_IJNSA_ILi64EEESE_SE_EEENS_12float_e5m2_tENS5_IJSB_llEEENS_12float_e4m3_tENS5_IJlSB_lEEENS4_8TiledMMAINS4_8MMA_AtomIJNS4_10MMA_TraitsINS4_19SM100_MMA_F8F6F4_SSEJSG_SI_fSE_SE_NS4_17integral_constantINS4_4UMMA5MajorELSQ_1EEENSO_ISQ_LSQ_0EEENSO_INSP_7ScaleInELST_0EEESU_EEEEEENS4_6LayoutISC_NS5_IJNSA_ILi0EEESY_SY_EEEEENS5_IJNS4_10UnderscoreES11_S11_EEEEENS4_13SM90_TMA_LOADENS4_14ComposedLayoutINS4_7SwizzleILi2ELi4ELi3EEENS4_18smem_ptr_flag_bitsILi8EEENSX_INS5_IJSE_NSA_ILi8EEEEEENS5_IJSB_SE_EEEEEEEvNS4_8identityES14_NS15_IS17_S19_NSX_INS5_IJS1A_SE_EEENS5_IJSE_SB_EEEEEEEvS1F_EENS_8epilogue10collective18CollectiveEpilogueINS1L_23Sm100TmaWarpSpecializedILi1ELi1ELi32ELb0ELb0EEEJSF_NS5_IJNSX_ISE_SB_EES1Q_EEESG_SJ_SG_SJ_NS1L_6fusion15FusionCallbacksIS1P_NS1S_17LinearCombinationISG_fSG_fLNS_15FloatRoundStyleE2EEESF_S1R_JEEENS4_5SM1004TMEM4LOAD26SM100_TMEM_LOAD_16dp32b32xES14_S1J_NS4_39AutoVectorizingCopyWithAssumedAlignmentILi128EEENS4_14SM90_TMA_STOREES1J_S23_S23_EEEvvEEEEvNT_6ParamsE) ;  /* 0xffffff7c02847950 */ /* 0x000fea0003c3ffff */
        .weak           $__internal_2_$__cuda_sm10x_tcgen05_guardrail_trap_unallocated_columns_being_dealloced
        .type           $__internal_2_$__cuda_sm10x_tcgen05_guardrail_trap_unallocated_columns_being_dealloced,@function
        .size           $__internal_2_$__cuda_sm10x_tcgen05_guardrail_trap_unallocated_columns_being_dealloced,(.L_x_198 - $__internal_2_$__cuda_sm10x_tcgen05_guardrail_trap_unallocated_columns_being_dealloced)
$__internal_2_$__cuda_sm10x_tcgen05_guardrail_trap_unallocated_columns_being_dealloced:
[----:B------:R-:W-:Y:S05]  /*81f0*/  BPT.TRAP 0x1 ;  /* 0x000000040000795c */ /* 0x000fea0000300000 */
[----:B------:R-:W-:-:S04]  /*8200*/  HFMA2 R3, -RZ, RZ, 0, 0 ;  /* 0x00000000ff037431 */ /* 0x000fc800000001ff */
[----:B------:R-:W-:Y:S05]  /*8210*/  RET.REL.NODEC R2 `(_ZN7cutlass13device_kernelINS_4gemm6kernel13GemmUniversalIN4cute5tupleIJiiiiEEENS1_10collective13CollectiveMmaINS1_35MainloopSm100TmaUmmaWarpSpecializedILi27ELi2ELi4ENS5_IJNS4_1CILi1EEESB_SB_EEEEENS5_IJNSA_ILi64EEESE_SE_EEENS_12float_e5m2_tENS5_IJSB_llEEENS_12float_e4m3_tENS5_IJlSB_lEEENS4_8TiledMMAINS4_8MMA_AtomIJNS4_10MMA_TraitsINS4_19SM100_MMA_F8F6F4_SSEJSG_SI_fSE_SE_NS4_17integral_constantINS4_4UMMA5MajorELSQ_1EEENSO_ISQ_LSQ_0EEENSO_INSP_7ScaleInELST_0EEESU_EEEEEENS4_6LayoutISC_NS5_IJNSA_ILi0EEESY_SY_EEEEENS5_IJNS4_10UnderscoreES11_S11_EEEEENS4_13SM90_TMA_LOADENS4_14ComposedLayoutINS4_7SwizzleILi2ELi4ELi3EEENS4_18smem_ptr_flag_bitsILi8EEENSX_INS5_IJSE_NSA_ILi8EEEEEENS5_IJSB_SE_EEEEEEEvNS4_8identityES14_NS15_IS17_S19_NSX_INS5_IJS1A_SE_EEENS5_IJSE_SB_EEEEEEEvS1F_EENS_8epilogue10collective18CollectiveEpilogueINS1L_23Sm100TmaWarpSpecializedILi1ELi1ELi32ELb0ELb0EEEJSF_NS5_IJNSX_ISE_SB_EES1Q_EEESG_SJ_SG_SJ_NS1L_6fusion15FusionCallbacksIS1P_NS1S_17LinearCombinationISG_fSG_fLNS_15FloatRoundStyleE2EEESF_S1R_JEEENS4_5SM1004TMEM4LOAD26SM100_TMEM_LOAD_16dp32b32xES14_S1J_NS4_39AutoVectorizingCopyWithAssumedAlignmentILi128EEENS4_14SM90_TMA_STOREES1J_S23_S23_EEEvvEEEEvNT_6ParamsE) ;  /* 0xffffff7c02787950 */ /* 0x000fea0003c3ffff */
.L_x_197:
[----:B------:R-:W-:-:S00]  /*8220*/  BRA `(.L_x_197) ;  /* 0xfffffffc00fc7947 */ /* 0x000fc0000383ffff */
[----:B------:R-:W-:-:S00]  /*8230*/  NOP ;  /* 0x0000000000007918 */ /* 0x000fc00000000000 */
        /* <DEDUP_REMOVED lines=12> */
.L_x_198:


//--------------------- .nv.global.init           --------------------------
	.section	.nv.global.init,"aw",@progbits
.nv.global.init:
	.type		$str$27,@object
	.size		$str$27,($str$28 - $str$27)
$str$27:
        /*0000*/ 	.byte	0x28, 0x61, 0x64, 0x64, 0x72, 0x65, 0x73, 0x73, 0x20, 0x26, 0x20, 0x6d, 0x61, 0x73, 0x6b, 0x29
        /*0010*/ 	.byte	0x20, 0x3d, 0x3d, 0x20, 0x30, 0x00
	.type		$str$28,@object
	.size		$str$28,($str$26 - $str$28)
$str$28:
        /*0016*/ 	.byte	0x2f, 0x74, 0x6d, 0x70, 0x2f, 0x63, 0x75, 0x74, 0x6c, 0x61, 0x73, 0x73, 0x5f, 0x73, 0x77, 0x65
        /*0026*/ 	.byte	0x65, 0x70, 0x5f, 0x73, 0x72, 0x63, 0x2f, 0x69, 0x6e, 0x63, 0x6c, 0x75, 0x64, 0x65, 0x2f, 0x63
        /*0036*/ 	.byte	0x75, 0x74, 0x65, 0x2f, 0x70, 0x6f, 0x69, 0x6e, 0x74, 0x65, 0x72, 0x5f, 0x66, 0x6c, 0x61, 0x67
        /*0046*/ 	.byte	0x67, 0x65, 0x64, 0x2e, 0x68, 0x70, 0x70, 0x00
	.type		$str$26,@object
	.size		$str$26,($str$25 - $str$26)
$str$26:
        /*004e*/ 	.byte	0x2f, 0x74, 0x6d, 0x70, 0x2f, 0x63, 0x75, 0x74, 0x6c, 0x61, 0x73, 0x73, 0x5f, 0x73, 0x77, 0x65
        /*005e*/ 	.byte	0x65, 0x70, 0x5f, 0x73, 0x72, 0x63, 0x2f, 0x69, 0x6e, 0x63, 0x6c, 0x75, 0x64, 0x65, 0x2f, 0x63
        /*006e*/ 	.byte	0x75, 0x74, 0x65, 0x2f, 0x61, 0x74, 0x6f, 0x6d, 0x2f, 0x63, 0x6f, 0x70, 0x79, 0x5f, 0x74, 0x72
        /*007e*/ 	.byte	0x61, 0x69, 0x74, 0x73, 0x5f, 0x73, 0x6d, 0x31, 0x30, 0x30, 0x2e, 0x68, 0x70, 0x70, 0x00
	.type		$str$25,@object
	.size		$str$25,(__unnamed_1 - $str$25)
$str$25:
        /*008d*/ 	.byte	0x28, 0x28, 0x75, 0x69, 0x6e, 0x74, 0x33, 0x32, 0x5f, 0x74, 0x28, 0x74, 0x68, 0x72, 0x65, 0x61
        /*009d*/ 	.byte	0x64, 0x49, 0x64, 0x78, 0x2e, 0x78, 0x29, 0x20, 0x2f, 0x20, 0x33, 0x32, 0x29, 0x20, 0x25, 0x20
        /*00ad*/ 	.byte	0x34, 0x29, 0x20, 0x3d, 0x3d, 0x20, 0x28, 0x28, 0x28, 0x74, 0x6d, 0x65, 0x6d, 0x5f, 0x61, 0x64
        /*00bd*/ 	.byte	0x64, 0x72, 0x20, 0x3e, 0x3e, 0x20, 0x31, 0x36, 0x29, 0x20, 0x2f, 0x20, 0x33, 0x32, 0x29, 0x20
        /*00cd*/ 	.byte	0x25, 0x20, 0x34, 0x29, 0x00
	.type		__unnamed_1,@object
	.size		__unnamed_1,(__unnamed_2 - __unnamed_1)
__unnamed_1:
        /*00d2*/ 	.byte	0x61, 0x75, 0x74, 0x6f, 0x20, 0x63, 0x75, 0x74, 0x65, 0x3a, 0x3a, 0x61, 0x73, 0x5f, 0x70, 0x6f
        /* <DEDUP_REMOVED lines=24> */
        /*0262*/ 	.byte	0x3c, 0x34, 0x30, 0x39, 0x36, 0x3e, 0x3e, 0x3e, 0x3e, 0x5d, 0x00
	.type		__unnamed_2,@object
	.size		__unnamed_2,(.L_2 - __unnamed_2)
__unnamed_2:
        /* <DEDUP_REMOVED lines=40> */
        /*04ed*/ 	.byte	0x74, 0x65, 0x3a, 0x3a, 0x43, 0x3c, 0x30, 0x3e, 0x3e, 0x3e, 0x3e, 0x5d, 0x00
.L_2:


//--------------------- .nv.shared._ZN7cutlass13device_kernelINS_4gemm6kernel13GemmUniversalIN4cute5tupleIJiiiiEEENS1_10collective13CollectiveMmaINS1_35MainloopSm100TmaUmmaWarpSpecializedILi27ELi2ELi4ENS5_IJNS4_1CILi1EEESB_SB_EEEEENS5_IJNSA_ILi64EEESE_SE_EEENS_12float_e5m2_tENS5_IJSB_llEEENS_12float_e4m3_tENS5_IJlSB_lEEENS4_8TiledMMAINS4_8MMA_AtomIJNS4_10MMA_TraitsINS4_19SM100_MMA_F8F6F4_SSEJSG_SI_fSE_SE_NS4_17integral_constantINS4_4UMMA5MajorELSQ_1EEENSO_ISQ_LSQ_0EEENSO_INSP_7ScaleInELST_0EEESU_EEEEEENS4_6LayoutISC_NS5_IJNSA_ILi0EEESY_SY_EEEEENS5_IJNS4_10UnderscoreES11_S11_EEEEENS4_13SM90_TMA_LOADENS4_14ComposedLayoutINS4_7SwizzleILi2ELi4ELi3EEENS4_18smem_ptr_flag_bitsILi8EEENSX_INS5_IJSE_NSA_ILi8EEEEEENS5_IJSB_SE_EEEEEEEvNS4_8identityES14_NS15_IS17_S19_NSX_INS5_IJS1A_SE_EEENS5_IJSE_SB_EEEEEEEvS1F_EENS_8epilogue10collective18CollectiveEpilogueINS1L_23Sm100TmaWarpSpecializedILi1ELi1ELi32ELb0ELb0EEEJSF_NS5_IJNSX_ISE_SB_EES1Q_EEESG_SJ_SG_SJ_NS1L_6fusion15FusionCallbacksIS1P_NS1S_17LinearCombinationISG_fSG_fLNS_15FloatRoundStyleE2EEESF_S1R_JEEENS4_5SM1004TMEM4LOAD26SM100_TMEM_LOAD_16dp32b32xES14_S1J_NS4_39AutoVectorizingCopyWithAssumedAlignmentILi128EEENS4_14SM90_TMA_STOREES1J_S23_S23_EEEvvEEEEvNT_6ParamsE --------------------------
	.section	.nv.shared._ZN7cutlass13device_kernelINS_4gemm6kernel13GemmUniversalIN4cute5tupleIJiiiiEEENS1_10collective13CollectiveMmaINS1_35MainloopSm100TmaUmmaWarpSpecializedILi27ELi2ELi4ENS5_IJNS4_1CILi1EEESB_SB_EEEEENS5_IJNSA_ILi64EEESE_SE_EEENS_12float_e5m2_tENS5_IJSB_llEEENS_12float_e4m3_tENS5_IJlSB_lEEENS4_8TiledMMAINS4_8MMA_AtomIJNS4_10MMA_TraitsINS4_19SM100_MMA_F8F6F4_SSEJSG_SI_fSE_SE_NS4_17integral_constantINS4_4UMMA5MajorELSQ_1EEENSO_ISQ_LSQ_0EEENSO_INSP_7ScaleInELST_0EEESU_EEEEEENS4_6LayoutISC_NS5_IJNSA_ILi0EEESY_SY_EEEEENS5_IJNS4_10UnderscoreES11_S11_EEEEENS4_13SM90_TMA_LOADENS4_14ComposedLayoutINS4_7SwizzleILi2ELi4ELi3EEENS4_18smem_ptr_flag_bitsILi8EEENSX_INS5_IJSE_NSA_ILi8EEEEEENS5_IJSB_SE_EEEEEEEvNS4_8identityES14_NS15_IS17_S19_NSX_INS5_IJS1A_SE_EEENS5_IJSE_SB_EEEEEEEvS1F_EENS_8epilogue10collective18CollectiveEpilogueINS1L_23Sm100TmaWarpSpecializedILi1ELi1ELi32ELb0ELb0EEEJSF_NS5_IJNSX_ISE_SB_EES1Q_EEESG_SJ_SG_SJ_NS1L_6fusion15FusionCallbacksIS1P_NS1S_17LinearCombinationISG_fSG_fLNS_15FloatRoundStyleE2EEESF_S1R_JEEENS4_5SM1004TMEM4LOAD26SM100_TMEM_LOAD_16dp32b32xES14_S1J_NS4_39AutoVectorizingCopyWithAssumedAlignmentILi128EEENS4_14SM90_TMA_STOREES1J_S23_S23_EEEvvEEEEvNT_6ParamsE,"aw",@nobits
	.sectionflags	@""
	.align	16
	.zero		1024


//--------------------- .nv.shared.reserved.0     --------------------------
	.section	.nv.shared.reserved.0,"aw",@nobits
	.weak		__nv_reservedSMEM_offset_0_alias
	.size		__nv_reservedSMEM_offset_0_alias, 0, 64
	.other		__nv_reservedSMEM_offset_0_alias,@"STO_CUDA_RESERVED_SHARED STV_DEFAULT"
__nv_reservedSMEM_offset_0_alias:
	.zero		0
.nv.shared.reserved.0:
	.zero		64
	.weak		__nv_reservedSMEM_tcgen05_partition
	.type		__nv_reservedSMEM_tcgen05_partition,@object
	.size		__nv_reservedSMEM_tcgen05_partition,(.L_0 - __nv_reservedSMEM_tcgen05_partition)
__nv_reservedSMEM_tcgen05_partition:
	.zero		32
.L_0:


//--------------------- .nv.global                --------------------------
	.section	.nv.global,"aw",@nobits
.nv.global:
	.type		_ZN40_INTERNAL_8a107880_4_k_cu_1704d579_254424cute1_E,@object
	.size		_ZN40_INTERNAL_8a107880_4_k_cu_1704d579_254424cute1_E,(_ZN40_INTERNAL_8a107880_4_k_cu_1704d579_254424cuda3std3__45__cpo6cbeginE - _ZN40_INTERNAL_8a107880_4_k_cu_1704d579_254424cute1_E)
_ZN40_INTERNAL_8a107880_4_k_cu_1704d579_254424cute1_E:
	.zero		1
	.type		_ZN40_INTERNAL_8a107880_4_k_cu_1704d579_254424cuda3std3__45__cpo6cbeginE,@object
	.size		_ZN40_INTERNAL_8a107880_4_k_cu_1704d579_254424cuda3std3__45__cpo6cbeginE,(_ZN40_INTERNAL_8a107880_4_k_cu_1704d579_254424cuda3std3__48in_placeE - _ZN40_INTERNAL_8a107880_4_k_cu_1704d579_254424cuda3std3__45__cpo6cbeginE)
_ZN40_INTERNAL_8a107880_4_k_cu_1704d579_254424cuda3std3__45__cpo6cbeginE:
	.zero		1
	.type		_ZN40_INTERNAL_8a107880_4_k_cu_1704d579_254424cuda3std3__48in_placeE,@object
	.size		_ZN40_INTERNAL_8a107880_4_k_cu_1704d579_254424cuda3std3__48in_placeE,(_ZN40_INTERNAL_8a107880_4_k_cu_1704d579_254424cuda3std6ranges3__45__cpo9iter_moveE - _ZN40_INTERNAL_8a107880_4_k_cu_1704d579_254424cuda3std3__48in_placeE)
_ZN40_INTERNAL_8a107880_4_k_cu_1704d579_254424cuda3std3__48in_placeE:
	.zero		1
	.type		_ZN40_INTERNAL_8a107880_4_k_cu_1704d579_254424cuda3std6ranges3__45__cpo9iter_moveE,@object
	.size		_ZN40_INTERNAL_8a107880_4_k_cu_1704d579_254424cuda3std6ranges3__45__cpo9iter_moveE,(_ZN40_INTERNAL_8a107880_4_k_cu_1704d579_254424cuda3std3__45__cpo5beginE - _ZN40_INTERNAL_8a107880_4_k_cu_1704d579_254424cuda3std6ranges3__45__cpo9iter_moveE)
_ZN40_INTERNAL_8a107880_4_k_cu_1704d579_254424cuda3std6ranges3__45__cpo9iter_moveE:
	.zero		1
	.type		_ZN40_INTERNAL_8a107880_4_k_cu_1704d579_254424cuda3std3__45__cpo5beginE,@object
	.size		_ZN40_INTERNAL_8a107880_4_k_cu_1704d579_254424cuda3std3__45__cpo5beginE,(_ZN40_INTERNAL_8a107880_4_k_cu_1704d579_254424cuda3std3__442_GLOBAL__N__8a107880_4_k_cu_1704d579_254426ignoreE - _ZN40_INTERNAL_8a107880_4_k_cu_1704d579_254424cuda3std3__45__cpo5beginE)
_ZN40_INTERNAL_8a107880_4_k_cu_1704d579_254424cuda3std3__45__cpo5beginE:
	.zero		1
	.type		_ZN40_INTERNAL_8a107880_4_k_cu_1704d579_254424cuda3std3__442_GLOBAL__N__8a107880_4_k_cu_1704d579_254426ignoreE,@object
	.size		_ZN40_INTERNAL_8a107880_4_k_cu_1704d579_254424cuda3std3__442_GLOBAL__N__8a107880_4_k_cu_1704d579_254426ignoreE,(_ZN40_INTERNAL_8a107880_4_k_cu_1704d579_254424cute7productE - _ZN40_INTERNAL_8a107880_4_k_cu_1704d579_254424cuda3std3__442_GLOBAL__N__8a107880_4_k_cu_1704d579_254426ignoreE)
_ZN40_INTERNAL_8a107880_4_k_cu_1704d579_254424cuda3std3__442_GLOBAL__N__8a107880_4_k_cu_1704d579_254426ignoreE:
	.zero		1
	.type		_ZN40_INTERNAL_8a107880_4_k_cu_1704d579_254424cute7productE,@object
	.size		_ZN40_INTERNAL_8a107880_4_k_cu_1704d579_254424cute7productE,(_ZN40_INTERNAL_8a107880_4_k_cu_1704d579_254424cuda3std3__45__cpo3endE - _ZN40_INTERNAL_8a107880_4_k_cu_1704d579_254424cute7productE)
_ZN40_INTERNAL_8a107880_4_k_cu_1704d579_254424cute7productE:
	.zero		1
	.type		_ZN40_INTERNAL_8a107880_4_k_cu_1704d579_254424cuda3std3__45__cpo3endE,@object
	.size		_ZN40_INTERNAL_8a107880_4_k_cu_1704d579_254424cuda3std3__45__cpo3endE,(_ZN40_INTERNAL_8a107880_4_k_cu_1704d579_254424cuda3std3__419piecewise_constructE - _ZN40_INTERNAL_8a107880_4_k_cu_1704d579_254424cuda3std3__45__cpo3endE)
_ZN40_INTERNAL_8a107880_4_k_cu_1704d579_254424cuda3std3__45__cpo3endE:
	.zero		1
	.type		_ZN40_INTERNAL_8a107880_4_k_cu_1704d579_254424cuda3std3__419piecewise_constructE,@object
	.size		_ZN40_INTERNAL_8a107880_4_k_cu_1704d579_254424cuda3std3__419piecewise_constructE,(_ZN40_INTERNAL_8a107880_4_k_cu_1704d579_254424cuda3std3__45__cpo4cendE - _ZN40_INTERNAL_8a107880_4_k_cu_1704d579_254424cuda3std3__419piecewise_constructE)
_ZN40_INTERNAL_8a107880_4_k_cu_1704d579_254424cuda3std3__419piecewise_constructE:
	.zero		1
	.type		_ZN40_INTERNAL_8a107880_4_k_cu_1704d579_254424cuda3std3__45__cpo4cendE,@object
	.size		_ZN40_INTERNAL_8a107880_4_k_cu_1704d579_254424cuda3std3__45__cpo4cendE,(_ZN40_INTERNAL_8a107880_4_k_cu_1704d579_254424cuda3std6ranges3__45__cpo4swapE - _ZN40_INTERNAL_8a107880_4_k_cu_1704d579_254424cuda3std3__45__cpo4cendE)
_ZN40_INTERNAL_8a107880_4_k_cu_1704d579_254424cuda3std3__45__cpo4cendE:
	.zero		1
	.type		_ZN40_INTERNAL_8a107880_4_k_cu_1704d579_254424cuda3std6ranges3__45__cpo4swapE,@object
	.size		_ZN40_INTERNAL_8a107880_4_k_cu_1704d579_254424cuda3std6ranges3__45__cpo4swapE,(.L_10 - _ZN40_INTERNAL_8a107880_4_k_cu_1704d579_254424cuda3std6ranges3__45__cpo4swapE)
_ZN40_INTERNAL_8a107880_4_k_cu_1704d579_254424cuda3std6ranges3__45__cpo4swapE:
	.zero		1
.L_10:


//--------------------- .nv.constant0._ZN7cutlass13device_kernelINS_4gemm6kernel13GemmUniversalIN4cute5tupleIJiiiiEEENS1_10collective13CollectiveMmaINS1_35MainloopSm100TmaUmmaWarpSpecializedILi27ELi2ELi4ENS5_IJNS4_1CILi1EEESB_SB_EEEEENS5_IJNSA_ILi64EEESE_SE_EEENS_12float_e5m2_tENS5_IJSB_llEEENS_12float_e4m3_tENS5_IJlSB_lEEENS4_8TiledMMAINS4_8MMA_AtomIJNS4_10MMA_TraitsINS4_19SM100_MMA_F8F6F4_SSEJSG_SI_fSE_SE_NS4_17integral_constantINS4_4UMMA5MajorELSQ_1EEENSO_ISQ_LSQ_0EEENSO_INSP_7ScaleInELST_0EEESU_EEEEEENS4_6LayoutISC_NS5_IJNSA_ILi0EEESY_SY_EEEEENS5_IJNS4_10UnderscoreES11_S11_EEEEENS4_13SM90_TMA_LOADENS4_14ComposedLayoutINS4_7SwizzleILi2ELi4ELi3EEENS4_18smem_ptr_flag_bitsILi8EEENSX_INS5_IJSE_NSA_ILi8EEEEEENS5_IJSB_SE_EEEEEEEvNS4_8identityES14_NS15_IS17_S19_NSX_INS5_IJS1A_SE_EEENS5_IJSE_SB_EEEEEEEvS1F_EENS_8epilogue10collective18CollectiveEpilogueINS1L_23Sm100TmaWarpSpecializedILi1ELi1ELi32ELb0ELb0EEEJSF_NS5_IJNSX_ISE_SB_EES1Q_EEESG_SJ_SG_SJ_NS1L_6fusion15FusionCallbacksIS1P_NS1S_17LinearCombinationISG_fSG_fLNS_15FloatRoundStyleE2EEESF_S1R_JEEENS4_5SM1004TMEM4LOAD26SM100_TMEM_LOAD_16dp32b32xES14_S1J_NS4_39AutoVectorizingCopyWithAssumedAlignmentILi128EEENS4_14SM90_TMA_STOREES1J_S23_S23_EEEvvEEEEvNT_6ParamsE --------------------------
	.section	.nv.constant0._ZN7cutlass13device_kernelINS_4gemm6kernel13GemmUniversalIN4cute5tupleIJiiiiEEENS1_10collective13CollectiveMmaINS1_35MainloopSm100TmaUmmaWarpSpecializedILi27ELi2ELi4ENS5_IJNS4_1CILi1EEESB_SB_EEEEENS5_IJNSA_ILi64EEESE_SE_EEENS_12float_e5m2_tENS5_IJSB_llEEENS_12float_e4m3_tENS5_IJlSB_lEEENS4_8TiledMMAINS4_8MMA_AtomIJNS4_10MMA_TraitsINS4_19SM100_MMA_F8F6F4_SSEJSG_SI_fSE_SE_NS4_17integral_constantINS4_4UMMA5MajorELSQ_1EEENSO_ISQ_LSQ_0EEENSO_INSP_7ScaleInELST_0EEESU_EEEEEENS4_6LayoutISC_NS5_IJNSA_ILi0EEESY_SY_EEEEENS5_IJNS4_10UnderscoreES11_S11_EEEEENS4_13SM90_TMA_LOADENS4_14ComposedLayoutINS4_7SwizzleILi2ELi4ELi3EEENS4_18smem_ptr_flag_bitsILi8EEENSX_INS5_IJSE_NSA_ILi8EEEEEENS5_IJSB_SE_EEEEEEEvNS4_8identityES14_NS15_IS17_S19_NSX_INS5_IJS1A_SE_EEENS5_IJSE_SB_EEEEEEEvS1F_EENS_8epilogue10collective18CollectiveEpilogueINS1L_23Sm100TmaWarpSpecializedILi1ELi1ELi32ELb0ELb0EEEJSF_NS5_IJNSX_ISE_SB_EES1Q_EEESG_SJ_SG_SJ_NS1L_6fusion15FusionCallbacksIS1P_NS1S_17LinearCombinationISG_fSG_fLNS_15FloatRoundStyleE2EEESF_S1R_JEEENS4_5SM1004TMEM4LOAD26SM100_TMEM_LOAD_16dp32b32xES14_S1J_NS4_39AutoVectorizingCopyWithAssumedAlignmentILi128EEENS4_14SM90_TMA_STOREES1J_S23_S23_EEEvvEEEEvNT_6ParamsE,"a",@progbits
	.sectionflags	@""
	.align	4
.nv.constant0._ZN7cutlass13device_kernelINS_4gemm6kernel13GemmUniversalIN4cute5tupleIJiiiiEEENS1_10collective13CollectiveMmaINS1_35MainloopSm100TmaUmmaWarpSpecializedILi27ELi2ELi4ENS5_IJNS4_1CILi1EEESB_SB_EEEEENS5_IJNSA_ILi64EEESE_SE_EEENS_12float_e5m2_tENS5_IJSB_llEEENS_12float_e4m3_tENS5_IJlSB_lEEENS4_8TiledMMAINS4_8MMA_AtomIJNS4_10MMA_TraitsINS4_19SM100_MMA_F8F6F4_SSEJSG_SI_fSE_SE_NS4_17integral_constantINS4_4UMMA5MajorELSQ_1EEENSO_ISQ_LSQ_0EEENSO_INSP_7ScaleInELST_0EEESU_EEEEEENS4_6LayoutISC_NS5_IJNSA_ILi0EEESY_SY_EEEEENS5_IJNS4_10UnderscoreES11_S11_EEEEENS4_13SM90_TMA_LOADENS4_14ComposedLayoutINS4_7SwizzleILi2ELi4ELi3EEENS4_18smem_ptr_flag_bitsILi8EEENSX_INS5_IJSE_NSA_ILi8EEEEEENS5_IJSB_SE_EEEEEEEvNS4_8identityES14_NS15_IS17_S19_NSX_INS5_IJS1A_SE_EEENS5_IJSE_SB_EEEEEEEvS1F_EENS_8epilogue10collective18CollectiveEpilogueINS1L_23Sm100TmaWarpSpecializedILi1ELi1ELi32ELb0ELb0EEEJSF_NS5_IJNSX_ISE_SB_EES1Q_EEESG_SJ_SG_SJ_NS1L_6fusion15FusionCallbacksIS1P_NS1S_17LinearCombinationISG_fSG_fLNS_15FloatRoundStyleE2EEESF_S1R_JEEENS4_5SM1004TMEM4LOAD26SM100_TMEM_LOAD_16dp32b32xES14_S1J_NS4_39AutoVectorizingCopyWithAssumedAlignmentILi128EEENS4_14SM90_TMA_STOREES1J_S23_S23_EEEvvEEEEvNT_6ParamsE:
	.zero		2944


//--------------------- SYMBOLS --------------------------

	.type		.nv.reservedSmem.offset0,@object
	.size		.nv.reservedSmem.offset0,0x4
	.type		.nv.reservedSmem.cap,@object
	.size		.nv.reservedSmem.cap,0x4
	.type		__assertfail,@function
